	.headerflags	@"EF_CUDA_TEXMODE_UNIFIED EF_CUDA_64BIT_ADDRESS EF_CUDA_ACCELERATORS EF_CUDA_SM90 EF_CUDA_VIRTUAL_SM(EF_CUDA_SM90)"
	.elftype	@"ET_EXEC"


//--------------------- .nv.info                  --------------------------
	.section	.nv.info,"",@"SHT_CUDA_INFO"
	.align	4


	//----- nvinfo : EIATTR_REGCOUNT
	.align		4
        /*0000*/ 	.byte	0x04, 0x2f
        /*0002*/ 	.short	(.L_1 - .L_0)
	.align		4
.L_0:
        /*0004*/ 	.word	index@(triton_mm)
        /*0008*/ 	.word	0x000000a8


	//----- nvinfo : EIATTR_MIN_STACK_SIZE
	.align		4
.L_1:
        /*000c*/ 	.byte	0x04, 0x12
        /*000e*/ 	.short	(.L_3 - .L_2)
	.align		4
.L_2:
        /*0010*/ 	.word	index@(triton_mm)
        /*0014*/ 	.word	0x00000000


	//----- nvinfo : EIATTR_FRAME_SIZE
	.align		4
.L_3:
        /*0018*/ 	.byte	0x04, 0x11
        /*001a*/ 	.short	(.L_5 - .L_4)
	.align		4
.L_4:
        /*001c*/ 	.word	index@(triton_mm)
        /*0020*/ 	.word	0x00000000


	//----- nvinfo : EIATTR_MIN_STACK_SIZE
	.align		4
.L_5:
        /*0024*/ 	.byte	0x04, 0x12
        /*0026*/ 	.short	(.L_7 - .L_6)
	.align		4
.L_6:
        /*0028*/ 	.word	index@(triton_mm)
        /*002c*/ 	.word	0x00000000
.L_7:


//--------------------- .nv.info.triton_mm        --------------------------
	.section	.nv.info.triton_mm,"",@"SHT_CUDA_INFO"
	.sectionflags	@""
	.align	4


	//----- nvinfo : EIATTR_CUDA_API_VERSION
	.align		4
        /*0000*/ 	.byte	0x04, 0x37
        /*0002*/ 	.short	(.L_9 - .L_8)
.L_8:
        /*0004*/ 	.word	0x0000007c


	//----- nvinfo : EIATTR_KPARAM_INFO
	.align		4
.L_9:
        /*0008*/ 	.byte	0x04, 0x17
        /*000a*/ 	.short	(.L_11 - .L_10)
.L_10:
        /*000c*/ 	.word	0x00000000
        /*0010*/ 	.short	0x0004
        /*0012*/ 	.short	0x001c
        /*0014*/ 	.byte	0x00, 0xf0, 0x11, 0x00


	//----- nvinfo : EIATTR_KPARAM_INFO
	.align		4
.L_11:
        /*0018*/ 	.byte	0x04, 0x17
        /*001a*/ 	.short	(.L_13 - .L_12)
.L_12:
        /*001c*/ 	.word	0x00000000
        /*0020*/ 	.short	0x0003
        /*0022*/ 	.short	0x0018
        /*0024*/ 	.byte	0x00, 0xf0, 0x11, 0x00


	//----- nvinfo : EIATTR_KPARAM_INFO
	.align		4
.L_13:
        /*0028*/ 	.byte	0x04, 0x17
        /*002a*/ 	.short	(.L_15 - .L_14)
.L_14:
        /*002c*/ 	.word	0x00000000
        /*0030*/ 	.short	0x0002
        /*0032*/ 	.short	0x0010
        /*0034*/ 	.byte	0x00, 0xf0, 0x21, 0x00


	//----- nvinfo : EIATTR_KPARAM_INFO
	.align		4
.L_15:
        /*0038*/ 	.byte	0x04, 0x17
        /*003a*/ 	.short	(.L_17 - .L_16)
.L_16:
        /*003c*/ 	.word	0x00000000
        /*0040*/ 	.short	0x0001
        /*0042*/ 	.short	0x0008
        /*0044*/ 	.byte	0x00, 0xf0, 0x21, 0x00


	//----- nvinfo : EIATTR_KPARAM_INFO
	.align		4
.L_17:
        /*0048*/ 	.byte	0x04, 0x17
        /*004a*/ 	.short	(.L_19 - .L_18)
.L_18:
        /*004c*/ 	.word	0x00000000
        /*0050*/ 	.short	0x0000
        /*0052*/ 	.short	0x0000
        /*0054*/ 	.byte	0x00, 0xf0, 0x21, 0x00


	//----- nvinfo : EIATTR_SPARSE_MMA_MASK
	.align		4
.L_19:
        /*0058*/ 	.byte	0x03, 0x50
        /*005a*/ 	.short	0x0000


	//----- nvinfo : EIATTR_MAXREG_COUNT
	.align		4
        /*005c*/ 	.byte	0x03, 0x1b
        /*005e*/ 	.short	0x00ff


	//----- nvinfo : EIATTR_COOP_GROUP_MASK_REGIDS
	.align		4
        /*0060*/ 	.byte	0x04, 0x29
        /*0062*/ 	.short	(.L_21 - .L_20)


	//   ....[0]....
.L_20:
        /*0064*/ 	.word	0xffffffff


	//----- nvinfo : EIATTR_COOP_GROUP_INSTR_OFFSETS
	.align		4
.L_21:
        /*0068*/ 	.byte	0x04, 0x28
        /*006a*/ 	.short	(.L_23 - .L_22)


	//   ....[0]....
.L_22:
        /*006c*/ 	.word	0x000022f0


	//----- nvinfo : EIATTR_EXIT_INSTR_OFFSETS
	.align		4
.L_23:
        /*0070*/ 	.byte	0x04, 0x1c
        /*0072*/ 	.short	(.L_25 - .L_24)


	//   ....[0]....
.L_24:
        /*0074*/ 	.word	0x00000050


	//   ....[1]....
        /*0078*/ 	.word	0x00003480


	//   ....[2]....
        /*007c*/ 	.word	0x000034d0


	//----- nvinfo : EIATTR_MAX_THREADS
	.align		4
.L_25:
        /*0080*/ 	.byte	0x04, 0x05
        /*0082*/ 	.short	(.L_27 - .L_26)
.L_26:
        /*0084*/ 	.word	0x00000080
        /*0088*/ 	.word	0x00000001
        /*008c*/ 	.word	0x00000001


	//----- nvinfo : EIATTR_CBANK_PARAM_SIZE
	.align		4
.L_27:
        /*0090*/ 	.byte	0x03, 0x19
        /*0092*/ 	.short	0x0020


	//----- nvinfo : EIATTR_PARAM_CBANK
	.align		4
        /*0094*/ 	.byte	0x04, 0x0a
        /*0096*/ 	.short	(.L_29 - .L_28)
	.align		4
.L_28:
        /*0098*/ 	.word	index@(.nv.constant0.triton_mm)
        /*009c*/ 	.short	0x0210
        /*009e*/ 	.short	0x0020


	//----- nvinfo : EIATTR_SW_WAR
	.align		4
.L_29:
        /*00a0*/ 	.byte	0x04, 0x36
        /*00a2*/ 	.short	(.L_31 - .L_30)
.L_30:
        /*00a4*/ 	.word	0x00000008
.L_31:


//--------------------- .nv.callgraph             --------------------------
	.section	.nv.callgraph,"",@"SHT_CUDA_CALLGRAPH"
	.align	4
	.sectionentsize	8
	.align		4
        /*0000*/ 	.word	0x00000000
	.align		4
        /*0004*/ 	.word	0xffffffff
	.align		4
        /*0008*/ 	.word	0x00000000
	.align		4
        /*000c*/ 	.word	0xfffffffe
	.align		4
        /*0010*/ 	.word	0x00000000
	.align		4
        /*0014*/ 	.word	0xfffffffd
	.align		4
        /*0018*/ 	.word	0x00000000
	.align		4
        /*001c*/ 	.word	0xfffffffc


//--------------------- .text.triton_mm           --------------------------
	.section	.text.triton_mm,"ax",@progbits
	.sectionflags	@"SHF_BARRIERS=1"
	.align	128
        .global         triton_mm
        .type           triton_mm,@function
        .size           triton_mm,(.L_x_2 - triton_mm)
        .other          triton_mm,@"STO_CUDA_ENTRY STV_DEFAULT"
triton_mm:
.text.triton_mm:
[----:B------:R-:W1:Y:S02]  /*0000*/  LDC R1, c[0x0][0x28] ;  /* 0x00000a00ff017b82 */ /* 0x000e640000000800 */
[----:B------:R-:W2:Y:S02]  /*0010*/  LDC.64 R2, c[0x0][0x228] ;  /* 0x00008a00ff027b82 */ /* 0x000ea40000000a00 */
[----:B--2---:R-:W-:-:S04]  /*0020*/  IMAD.IADD R0, R3, 0x1, R2 ;  /* 0x0000000103007824 */ /* 0x004fc800078e0202 */
[----:B------:R-:W-:-:S05]  /*0030*/  IMAD R2, R0, 0xc00, RZ ;  /* 0x00000c0000027824 */ /* 0x000fca00078e02ff */
[----:B------:R-:W-:-:S13]  /*0040*/  ISETP.NE.AND P0, PT, R2, RZ, PT ;  /* 0x000000ff0200720c */ /* 0x000fda0003f05270 */
[----:B------:R-:W-:Y:S05]  /*0050*/  @!P0 EXIT ;  /* 0x000000000000894d */ /* 0x000fea0003800000 */
[----:B------:R-:W2:Y:S01]  /*0060*/  S2R R6, SR_CTAID.X ;  /* 0x0000000000067919 */ /* 0x000ea20000002500 */
[----:B------:R-:W-:Y:S01]  /*0070*/  VIADD R2, R0, 0x3f ;  /* 0x0000003f00027836 */ /* 0x000fe20000000000 */
[----:B------:R-:W-:Y:S01]  /*0080*/  IABS R24, R0 ;  /* 0x0000000000187213 */ /* 0x000fe20000000000 */
[----:B------:R-:W3:Y:S01]  /*0090*/  S2UR UR4, SR_CgaCtaId ;  /* 0x00000000000479c3 */ /* 0x000ee20000008800 */
[----:B------:R-:W-:Y:S01]  /*00a0*/  UMOV UR10, 0x400 ;  /* 0x00000400000a7882 */ /* 0x000fe20000000000 */
[----:B------:R-:W-:Y:S01]  /*00b0*/  ULDC.64 UR14, c[0x0][0x208] ;  /* 0x00008200000e7ab9 */ /* 0x000fe20000000a00 */
[----:B------:R-:W-:Y:S01]  /*00c0*/  SHF.R.S32.HI R3, RZ, 0x1f, R2 ;  /* 0x0000001fff037819 */ /* 0x000fe20000011402 */
[----:B------:R-:W-:Y:S01]  /*00d0*/  UMOV UR12, 0x2 ;  /* 0x00000002000c7882 */ /* 0x000fe20000000000 */
[----:B------:R-:W-:Y:S01]  /*00e0*/  UMOV UR11, 0xffffffff ;  /* 0xffffffff000b7882 */ /* 0x000fe20000000000 */
[----:B------:R-:W-:Y:S01]  /*00f0*/  UMOV UR6, URZ ;  /* 0x0000003f00067c82 */ /* 0x000fe20008000000 */
[----:B------:R-:W-:Y:S01]  /*0100*/  LEA.HI R3, R3, R2, RZ, 0x6 ;  /* 0x0000000203037211 */ /* 0x000fe200078f30ff */
[----:B------:R-:W-:Y:S01]  /*0110*/  UMOV UR7, URZ ;  /* 0x0000003f00077c82 */ /* 0x000fe20008000000 */
[----:B---3--:R-:W-:-:S04]  /*0120*/  UPRMT UR10, UR4, 0x654, UR10 ;  /* 0x00000654040a7896 */ /* 0x008fc8000800000a */
[----:B------:R-:W-:Y:S01]  /*0130*/  UIADD3 UR13, UR10, 0x10000, URZ ;  /* 0x000100000a0d7890 */ /* 0x000fe2000fffe03f */
[C---:B--2---:R-:W-:Y:S01]  /*0140*/  IMAD.HI R4, R6.reuse, 0x2aaaaaab, RZ ;  /* 0x2aaaaaab06047827 */ /* 0x044fe200078e02ff */
[----:B------:R-:W-:Y:S02]  /*0150*/  IABS R25, R6 ;  /* 0x0000000600197213 */ /* 0x000fe40000000000 */
[----:B------:R-:W-:Y:S02]  /*0160*/  ISETP.GE.AND P2, PT, R6, RZ, PT ;  /* 0x000000ff0600720c */ /* 0x000fe40003f46270 */
[----:B------:R-:W-:-:S04]  /*0170*/  SHF.R.U32.HI R5, RZ, 0x1f, R4 ;  /* 0x0000001fff057819 */ /* 0x000fc80000011604 */
[----:B------:R-:W-:-:S05]  /*0180*/  LEA.HI.SX32 R5, R4, R5, 0x1b ;  /* 0x0000000504057211 */ /* 0x000fca00078fdaff */
[C---:B------:R-:W-:Y:S02]  /*0190*/  IMAD.SHL.U32 R28, R5.reuse, 0x8, RZ ;  /* 0x00000008051c7824 */ /* 0x040fe400078e00ff */
[----:B------:R-:W-:-:S03]  /*01a0*/  IMAD R5, R5, -0xc0, R6 ;  /* 0xffffff4005057824 */ /* 0x000fc600078e0206 */
[----:B------:R-:W-:Y:S02]  /*01b0*/  LEA.HI.SX32 R3, R3, -R28, 0x1a ;  /* 0x8000001c03037211 */ /* 0x000fe400078fd2ff */
[----:B------:R-:W-:Y:S02]  /*01c0*/  IABS R12, R5 ;  /* 0x00000005000c7213 */ /* 0x000fe40000000000 */
[----:B------:R-:W-:-:S04]  /*01d0*/  VIMNMX R20, R3, 0x8, PT ;  /* 0x0000000803147848 */ /* 0x000fc80003fe0100 */
[-C--:B------:R-:W-:Y:S02]  /*01e0*/  IABS R8, R20.reuse ;  /* 0x0000001400087213 */ /* 0x080fe40000000000 */
[-C--:B------:R-:W-:Y:S02]  /*01f0*/  IABS R9, R20.reuse ;  /* 0x0000001400097213 */ /* 0x080fe40000000000 */
[----:B------:R-:W2:Y:S01]  /*0200*/  I2F.RP R4, R8 ;  /* 0x0000000800047306 */ /* 0x000ea20000209400 */
[-C--:B------:R-:W-:Y:S02]  /*0210*/  LOP3.LUT R5, R5, R20.reuse, RZ, 0x3c, !PT ;  /* 0x0000001405057212 */ /* 0x080fe400078e3cff */
[----:B------:R-:W-:Y:S01]  /*0220*/  IMAD.MOV R10, RZ, RZ, -R9 ;  /* 0x000000ffff0a7224 */ /* 0x000fe200078e0a09 */
[----:B------:R-:W-:Y:S02]  /*0230*/  LOP3.LUT R30, RZ, R20, RZ, 0x33, !PT ;  /* 0x00000014ff1e7212 */ /* 0x000fe400078e33ff */
[----:B------:R-:W-:-:S02]  /*0240*/  ISETP.GE.AND P4, PT, R5, RZ, PT ;  /* 0x000000ff0500720c */ /* 0x000fc40003f86270 */
[----:B--2---:R-:W2:Y:S02]  /*0250*/  MUFU.RCP R4, R4 ;  /* 0x0000000400047308 */ /* 0x004ea40000001000 */
[----:B--2---:R-:W-:-:S06]  /*0260*/  VIADD R2, R4, 0xffffffe ;  /* 0x0ffffffe04027836 */ /* 0x004fcc0000000000 */
[----:B------:R2:W3:Y:S02]  /*0270*/  F2I.FTZ.U32.TRUNC.NTZ R3, R2 ;  /* 0x0000000200037305 */ /* 0x0004e4000021f000 */
[----:B--2---:R-:W-:Y:S02]  /*0280*/  IMAD.MOV.U32 R2, RZ, RZ, RZ ;  /* 0x000000ffff027224 */ /* 0x004fe400078e00ff */
[----:B---3--:R-:W-:-:S04]  /*0290*/  IMAD.MOV R7, RZ, RZ, -R3 ;  /* 0x000000ffff077224 */ /* 0x008fc800078e0a03 */
[----:B------:R-:W-:-:S04]  /*02a0*/  IMAD R7, R7, R8, RZ ;  /* 0x0000000807077224 */ /* 0x000fc800078e02ff */
[----:B------:R-:W-:Y:S02]  /*02b0*/  IMAD.HI.U32 R3, R3, R7, R2 ;  /* 0x0000000703037227 */ /* 0x000fe400078e0002 */
[----:B------:R-:W2:Y:S04]  /*02c0*/  S2R R2, SR_TID.X ;  /* 0x0000000000027919 */ /* 0x000ea80000002100 */
[----:B------:R-:W-:-:S04]  /*02d0*/  IMAD.HI.U32 R19, R3, R12, RZ ;  /* 0x0000000c03137227 */ /* 0x000fc800078e00ff */
[----:B------:R-:W-:-:S04]  /*02e0*/  IMAD.HI.U32 R4, R3, R25, RZ ;  /* 0x0000001903047227 */ /* 0x000fc800078e00ff */
[-C--:B------:R-:W-:Y:S02]  /*02f0*/  IMAD R3, R19, R10.reuse, R12 ;  /* 0x0000000a13037224 */ /* 0x080fe400078e020c */
[----:B------:R-:W-:Y:S01]  /*0300*/  IMAD R25, R4, R10, R25 ;  /* 0x0000000a04197224 */ /* 0x000fe200078e0219 */
[----:B------:R-:W3:Y:S02]  /*0310*/  I2F.RP R12, R24 ;  /* 0x00000018000c7306 */ /* 0x000ee40000209400 */
[C---:B------:R-:W-:Y:S02]  /*0320*/  ISETP.GT.U32.AND P3, PT, R8.reuse, R3, PT ;  /* 0x000000030800720c */ /* 0x040fe40003f64070 */
[----:B------:R-:W-:-:S11]  /*0330*/  ISETP.GT.U32.AND P0, PT, R8, R25, PT ;  /* 0x000000190800720c */ /* 0x000fd60003f04070 */
[--C-:B------:R-:W-:Y:S01]  /*0340*/  @!P3 IMAD.IADD R3, R3, 0x1, -R8.reuse ;  /* 0x000000010303b824 */ /* 0x100fe200078e0a08 */
[----:B---3--:R-:W3:Y:S01]  /*0350*/  MUFU.RCP R18, R12 ;  /* 0x0000000c00127308 */ /* 0x008ee20000001000 */
[----:B------:R-:W-:Y:S01]  /*0360*/  @!P0 IMAD.IADD R25, R25, 0x1, -R8 ;  /* 0x0000000119198824 */ /* 0x000fe200078e0a08 */
[--C-:B--2---:R-:W-:Y:S01]  /*0370*/  SHF.R.U32.HI R32, RZ, 0x4, R2.reuse ;  /* 0x00000004ff207819 */ /* 0x104fe20000011602 */
[----:B------:R-:W-:Y:S01]  /*0380*/  IMAD.SHL.U32 R4, R2, 0x8, RZ ;  /* 0x0000000802047824 */ /* 0x000fe200078e00ff */
[----:B------:R-:W-:Y:S01]  /*0390*/  ISETP.GE.U32.AND P0, PT, R3, R8, PT ;  /* 0x000000080300720c */ /* 0x000fe20003f06070 */
[----:B------:R-:W-:Y:S01]  /*03a0*/  @!P3 VIADD R19, R19, 0x1 ;  /* 0x000000011313b836 */ /* 0x000fe20000000000 */
[----:B------:R-:W-:Y:S02]  /*03b0*/  SHF.R.U32.HI R3, RZ, 0x4, R2 ;  /* 0x00000004ff037819 */ /* 0x000fe40000011602 */
[----:B------:R-:W-:Y:S02]  /*03c0*/  ISETP.GT.U32.AND P1, PT, R8, R25, PT ;  /* 0x000000190800720c */ /* 0x000fe40003f24070 */
[----:B------:R-:W-:-:S02]  /*03d0*/  LOP3.LUT R6, R3, R2, RZ, 0x3c, !PT ;  /* 0x0000000203067212 */ /* 0x000fc400078e3cff */
[----:B------:R-:W-:Y:S02]  /*03e0*/  LOP3.LUT R5, R4, 0x40, RZ, 0xc0, !PT ;  /* 0x0000004004057812 */ /* 0x000fe400078ec0ff */
[----:B------:R-:W-:Y:S01]  /*03f0*/  SGXT.U32 R32, R32, 0x3 ;  /* 0x000000032020781a */ /* 0x000fe20000000000 */
[----:B------:R-:W-:Y:S01]  /*0400*/  IMAD.SHL.U32 R21, R6, 0x8, RZ ;  /* 0x0000000806157824 */ /* 0x000fe200078e00ff */
[----:B------:R-:W-:Y:S01]  /*0410*/  LOP3.LUT R94, R4, 0x78, RZ, 0xc0, !PT ;  /* 0x00000078045e7812 */ /* 0x000fe200078ec0ff */
[C---:B------:R-:W-:Y:S01]  /*0420*/  IMAD.SHL.U32 R90, R5.reuse, 0x40, RZ ;  /* 0x00000040055a7824 */ /* 0x040fe200078e00ff */
[C---:B------:R-:W-:Y:S01]  /*0430*/  LOP3.LUT R15, R32.reuse, 0x58, RZ, 0xfc, !PT ;  /* 0x00000058200f7812 */ /* 0x040fe200078efcff */
[----:B------:R-:W-:Y:S01]  /*0440*/  IMAD.SHL.U32 R34, R5, 0x80, RZ ;  /* 0x0000008005227824 */ /* 0x000fe200078e00ff */
[----:B------:R-:W-:Y:S01]  /*0450*/  LOP3.LUT R22, R21, 0x38, RZ, 0xc0, !PT ;  /* 0x0000003815167812 */ /* 0x000fe200078ec0ff */
[----:B------:R-:W-:Y:S01]  /*0460*/  @!P1 IMAD.IADD R25, R25, 0x1, -R8 ;  /* 0x0000000119199824 */ /* 0x000fe200078e0a08 */
[C---:B------:R-:W-:Y:S01]  /*0470*/  LOP3.LUT R5, R32.reuse, 0x8, RZ, 0xfc, !PT ;  /* 0x0000000820057812 */ /* 0x040fe200078efcff */
[----:B------:R-:W-:Y:S01]  /*0480*/  @P0 VIADD R19, R19, 0x1 ;  /* 0x0000000113130836 */ /* 0x000fe20000000000 */
[C---:B------:R-:W-:Y:S01]  /*0490*/  LOP3.LUT R8, R32.reuse, 0x20, RZ, 0xfc, !PT ;  /* 0x0000002020087812 */ /* 0x040fe200078efcff */
[--C-:B------:R-:W-:Y:S01]  /*04a0*/  IMAD R15, R15, 0x40, R22.reuse ;  /* 0x000000400f0f7824 */ /* 0x100fe200078e0216 */
[C---:B------:R-:W-:Y:S01]  /*04b0*/  LOP3.LUT R9, R32.reuse, 0x28, RZ, 0xfc, !PT ;  /* 0x0000002820097812 */ /* 0x040fe200078efcff */
[--C-:B------:R-:W-:Y:S01]  /*04c0*/  IMAD R23, R5, 0x40, R22.reuse ;  /* 0x0000004005177824 */ /* 0x100fe200078e0216 */
[----:B------:R-:W-:Y:S01]  /*04d0*/  LOP3.LUT R14, R32, 0x50, RZ, 0xfc, !PT ;  /* 0x00000050200e7812 */ /* 0x000fe200078efcff */
[--C-:B------:R-:W-:Y:S01]  /*04e0*/  IMAD R33, R8, 0x40, R22.reuse ;  /* 0x0000004008217824 */ /* 0x100fe200078e0216 */
[-C--:B------:R-:W-:Y:S01]  /*04f0*/  LOP3.LUT R8, R15, R34.reuse, RZ, 0xfc, !PT ;  /* 0x000000220f087212 */ /* 0x080fe200078efcff */
[--C-:B------:R-:W-:Y:S01]  /*0500*/  IMAD R35, R9, 0x40, R22.reuse ;  /* 0x0000004009237824 */ /* 0x100fe200078e0216 */
[C---:B------:R-:W-:Y:S01]  /*0510*/  LOP3.LUT R15, R23.reuse, R34, RZ, 0xfc, !PT ;  /* 0x00000022170f7212 */ /* 0x040fe200078efcff */
[--C-:B------:R-:W-:Y:S01]  /*0520*/  IMAD R9, R14, 0x40, R22.reuse ;  /* 0x000000400e097824 */ /* 0x100fe200078e0216 */
[-C--:B------:R-:W-:Y:S01]  /*0530*/  LOP3.LUT R14, R23, R90.reuse, RZ, 0xfc, !PT ;  /* 0x0000005a170e7212 */ /* 0x080fe200078efcff */
[----:B------:R-:W-:Y:S01]  /*0540*/  IMAD.MOV.U32 R23, RZ, RZ, R19 ;  /* 0x000000ffff177224 */ /* 0x000fe200078e0013 */
[----:B------:R-:W-:Y:S01]  /*0550*/  ISETP.NE.AND P0, PT, R20, RZ, PT ;  /* 0x000000ff1400720c */ /* 0x000fe20003f05270 */
[----:B---3--:R-:W-:Y:S01]  /*0560*/  VIADD R26, R18, 0xffffffe ;  /* 0x0ffffffe121a7836 */ /* 0x008fe20000000000 */
[C---:B------:R-:W-:Y:S01]  /*0570*/  LOP3.LUT R7, R32.reuse, 0x18, RZ, 0xfc, !PT ;  /* 0x0000001820077812 */ /* 0x040fe200078efcff */
[----:B------:R-:W-:Y:S01]  /*0580*/  @!P4 IMAD.MOV R23, RZ, RZ, -R23 ;  /* 0x000000ffff17c224 */ /* 0x000fe200078e0a17 */
[C---:B------:R-:W-:Y:S01]  /*0590*/  LOP3.LUT R17, R32.reuse, 0x68, RZ, 0xfc, !PT ;  /* 0x0000006820117812 */ /* 0x040fe200078efcff */
[----:B------:R-:W2:Y:S01]  /*05a0*/  F2I.FTZ.U32.TRUNC.NTZ R27, R26 ;  /* 0x0000001a001b7305 */ /* 0x000ea2000021f000 */
[----:B------:R-:W-:Y:S01]  /*05b0*/  LOP3.LUT R6, R32, 0x10, RZ, 0xfc, !PT ;  /* 0x0000001020067812 */ /* 0x000fe200078efcff */
[--C-:B------:R-:W-:Y:S01]  /*05c0*/  IMAD R31, R7, 0x40, R22.reuse ;  /* 0x00000040071f7824 */ /* 0x100fe200078e0216 */
[----:B------:R-:W-:Y:S01]  /*05d0*/  SEL R89, R30, R23, !P0 ;  /* 0x000000171e597207 */ /* 0x000fe20004000000 */
[--C-:B------:R-:W-:Y:S01]  /*05e0*/  IMAD R17, R17, 0x40, R22.reuse ;  /* 0x0000004011117824 */ /* 0x100fe200078e0216 */
[----:B------:R-:W-:Y:S01]  /*05f0*/  LOP3.LUT R18, R32, 0x70, RZ, 0xfc, !PT ;  /* 0x0000007020127812 */ /* 0x000fe200078efcff */
[--C-:B------:R-:W-:Y:S01]  /*0600*/  IMAD R29, R6, 0x40, R22.reuse ;  /* 0x00000040061d7824 */ /* 0x100fe200078e0216 */
[C---:B------:R-:W-:Y:S01]  /*0610*/  LOP3.LUT R10, R32.reuse, 0x30, RZ, 0xfc, !PT ;  /* 0x00000030200a7812 */ /* 0x040fe200078efcff */
[----:B------:R-:W-:Y:S01]  /*0620*/  IMAD.SHL.U32 R89, R89, 0x80, RZ ;  /* 0x0000008059597824 */ /* 0x000fe200078e00ff */
[----:B------:R-:W-:Y:S01]  /*0630*/  LOP3.LUT R11, R32, 0x38, RZ, 0xfc, !PT ;  /* 0x00000038200b7812 */ /* 0x000fe200078efcff */
[--C-:B------:R-:W-:Y:S01]  /*0640*/  IMAD R39, R18, 0x40, R22.reuse ;  /* 0x0000004012277824 */ /* 0x100fe200078e0216 */
[----:B------:R-:W-:Y:S01]  /*0650*/  LOP3.LUT R16, R32, 0x60, RZ, 0xfc, !PT ;  /* 0x0000006020107812 */ /* 0x000fe200078efcff */
[--C-:B------:R-:W-:Y:S01]  /*0660*/  IMAD R91, R10, 0x40, R22.reuse ;  /* 0x000000400a5b7824 */ /* 0x100fe200078e0216 */
[----:B------:R-:W-:Y:S01]  /*0670*/  LOP3.LUT R18, R31, R90, RZ, 0xfc, !PT ;  /* 0x0000005a1f127212 */ /* 0x000fe200078efcff */
[--C-:B------:R-:W-:Y:S01]  /*0680*/  IMAD R37, R11, 0x40, R22.reuse ;  /* 0x000000400b257824 */ /* 0x100fe200078e0216 */
[----:B------:R-:W-:Y:S01]  /*0690*/  LOP3.LUT R19, R31, R34, RZ, 0xfc, !PT ;  /* 0x000000221f137212 */ /* 0x000fe200078efcff */
[----:B--2---:R-:W-:Y:S01]  /*06a0*/  IMAD.MOV R31, RZ, RZ, -R27 ;  /* 0x000000ffff1f7224 */ /* 0x004fe200078e0a1b */
[----:B------:R-:W-:Y:S01]  /*06b0*/  LOP3.LUT R60, R89, R32, RZ, 0xfc, !PT ;  /* 0x00000020593c7212 */ /* 0x000fe200078efcff */
[----:B------:R-:W-:Y:S01]  /*06c0*/  IMAD R11, R16, 0x40, R22 ;  /* 0x00000040100b7824 */ /* 0x000fe200078e0216 */
[----:B------:R-:W-:Y:S01]  /*06d0*/  LOP3.LUT R10, R17, R34, RZ, 0xfc, !PT ;  /* 0x00000022110a7212 */ /* 0x000fe200078efcff */
[----:B------:R-:W-:Y:S01]  /*06e0*/  @!P2 IMAD.MOV R25, RZ, RZ, -R25 ;  /* 0x000000ffff19a224 */ /* 0x000fe200078e0a19 */
[----:B------:R-:W-:Y:S01]  /*06f0*/  LOP3.LUT R16, R29, R90, RZ, 0xfc, !PT ;  /* 0x0000005a1d107212 */ /* 0x000fe200078efcff */
[----:B------:R-:W-:Y:S01]  /*0700*/  IMAD R31, R31, R24, RZ ;  /* 0x000000181f1f7224 */ /* 0x000fe200078e02ff */
[----:B------:R-:W-:Y:S01]  /*0710*/  LOP3.LUT R17, R29, R34, RZ, 0xfc, !PT ;  /* 0x000000221d117212 */ /* 0x000fe200078efcff */
[----:B------:R-:W-:Y:S01]  /*0720*/  IMAD.HI R29, R60, 0x2aaaaaab, RZ ;  /* 0x2aaaaaab3c1d7827 */ /* 0x000fe200078e02ff */
[----:B------:R-:W-:-:S02]  /*0730*/  LOP3.LUT R43, R89, 0x8, R32, 0xfe, !PT ;  /* 0x00000008592b7812 */ /* 0x000fc400078efe20 */
[----:B------:R-:W-:Y:S01]  /*0740*/  LOP3.LUT R13, R32, 0x48, RZ, 0xfc, !PT ;  /* 0x00000048200d7812 */ /* 0x000fe200078efcff */
[----:B------:R-:W-:Y:S01]  /*0750*/  IMAD.MOV.U32 R26, RZ, RZ, RZ ;  /* 0x000000ffff1a7224 */ /* 0x000fe200078e00ff */
[----:B------:R-:W-:Y:S02]  /*0760*/  SEL R25, R30, R25, !P0 ;  /* 0x000000191e197207 */ /* 0x000fe40004000000 */
[C---:B------:R-:W-:Y:S01]  /*0770*/  LOP3.LUT R12, R32.reuse, 0x40, RZ, 0xfc, !PT ;  /* 0x00000040200c7812 */ /* 0x040fe200078efcff */
[----:B------:R-:W-:Y:S01]  /*0780*/  IMAD.HI.U32 R26, R27, R31, R26 ;  /* 0x0000001f1b1a7227 */ /* 0x000fe200078e001a */
[----:B------:R-:W-:Y:S02]  /*0790*/  LOP3.LUT R21, R32, 0x78, RZ, 0xfc, !PT ;  /* 0x0000007820157812 */ /* 0x000fe400078efcff */
[----:B------:R-:W-:Y:S01]  /*07a0*/  SHF.R.U32.HI R30, RZ, 0x1f, R29 ;  /* 0x0000001fff1e7819 */ /* 0x000fe2000001161d */
[----:B------:R-:W-:Y:S01]  /*07b0*/  IMAD.HI R27, R43, 0x2aaaaaab, RZ ;  /* 0x2aaaaaab2b1b7827 */ /* 0x000fe200078e02ff */
[----:B------:R-:W-:-:S02]  /*07c0*/  LOP3.LUT R45, R89, 0x10, R32, 0xfe, !PT ;  /* 0x00000010592d7812 */ /* 0x000fc400078efe20 */
[----:B------:R-:W-:Y:S01]  /*07d0*/  LOP3.LUT R47, R89, 0x18, R32, 0xfe, !PT ;  /* 0x00000018592f7812 */ /* 0x000fe200078efe20 */
[--C-:B------:R-:W-:Y:S01]  /*07e0*/  IMAD R7, R13, 0x40, R22.reuse ;  /* 0x000000400d077824 */ /* 0x100fe200078e0216 */
[----:B------:R-:W-:Y:S01]  /*07f0*/  LOP3.LUT R49, R89, 0x20, R32, 0xfe, !PT ;  /* 0x0000002059317812 */ /* 0x000fe200078efe20 */
[----:B------:R-:W-:Y:S01]  /*0800*/  IMAD.IADD R109, R28, 0x1, R25 ;  /* 0x000000011c6d7824 */ /* 0x000fe200078e0219 */
[----:B------:R-:W-:Y:S01]  /*0810*/  LEA.HI R25, R29, R30, RZ, 0x17 ;  /* 0x0000001e1d197211 */ /* 0x000fe200078fb8ff */
[--C-:B------:R-:W-:Y:S01]  /*0820*/  IMAD R13, R32, 0x40, R22.reuse ;  /* 0x00000040200d7824 */ /* 0x100fe200078e0216 */
[----:B------:R-:W-:Y:S01]  /*0830*/  SHF.R.U32.HI R28, RZ, 0x1f, R27 ;  /* 0x0000001fff1c7819 */ /* 0x000fe2000001161b */
[--C-:B------:R-:W-:Y:S01]  /*0840*/  IMAD R5, R12, 0x40, R22.reuse ;  /* 0x000000400c057824 */ /* 0x100fe200078e0216 */
[----:B------:R-:W-:Y:S01]  /*0850*/  LOP3.LUT R57, R89, 0x30, R32, 0xfe, !PT ;  /* 0x0000003059397812 */ /* 0x000fe200078efe20 */
[----:B------:R-:W-:Y:S01]  /*0860*/  IMAD R93, R21, 0x40, R22 ;  /* 0x00000040155d7824 */ /* 0x000fe200078e0216 */
[----:B------:R-:W-:Y:S01]  /*0870*/  LOP3.LUT R51, R89, 0x28, R32, 0xfe, !PT ;  /* 0x0000002859337812 */ /* 0x000fe200078efe20 */
[----:B------:R-:W-:Y:S01]  /*0880*/  IMAD.HI R29, R45, 0x2aaaaaab, RZ ;  /* 0x2aaaaaab2d1d7827 */ /* 0x000fe200078e02ff */
[----:B------:R-:W-:-:S02]  /*0890*/  LOP3.LUT R6, R7, R34, RZ, 0xfc, !PT ;  /* 0x0000002207067212 */ /* 0x000fc400078efcff */
[-C--:B------:R-:W-:Y:S01]  /*08a0*/  LOP3.LUT R7, R9, R34.reuse, RZ, 0xfc, !PT ;  /* 0x0000002209077212 */ /* 0x080fe200078efcff */
[----:B------:R-:W-:Y:S01]  /*08b0*/  IMAD.HI R31, R47, 0x2aaaaaab, RZ ;  /* 0x2aaaaaab2f1f7827 */ /* 0x000fe200078e02ff */
[----:B------:R-:W-:Y:S02]  /*08c0*/  LOP3.LUT R9, R11, R34, RZ, 0xfc, !PT ;  /* 0x000000220b097212 */ /* 0x000fe400078efcff */
[-C--:B------:R-:W-:Y:S01]  /*08d0*/  LOP3.LUT R12, R13, R90.reuse, RZ, 0xfc, !PT ;  /* 0x0000005a0d0c7212 */ /* 0x080fe200078efcff */
[----:B------:R-:W-:Y:S01]  /*08e0*/  IMAD.SHL.U32 R109, R109, 0x40, RZ ;  /* 0x000000406d6d7824 */ /* 0x000fe200078e00ff */
[----:B------:R-:W-:Y:S01]  /*08f0*/  LOP3.LUT R20, R33, R90, RZ, 0xfc, !PT ;  /* 0x0000005a21147212 */ /* 0x000fe200078efcff */
[----:B------:R-:W-:Y:S01]  /*0900*/  IMAD R25, R25, -0xc00, R60 ;  /* 0xfffff40019197824 */ /* 0x000fe200078e023c */
[----:B------:R-:W-:Y:S01]  /*0910*/  LOP3.LUT R21, R33, R34, RZ, 0xfc, !PT ;  /* 0x0000002221157212 */ /* 0x000fe200078efcff */
[----:B------:R-:W-:Y:S01]  /*0920*/  IMAD.HI R33, R49, 0x2aaaaaab, RZ ;  /* 0x2aaaaaab31217827 */ /* 0x000fe200078e02ff */
[----:B------:R-:W-:-:S02]  /*0930*/  LOP3.LUT R88, R91, R90, RZ, 0xfc, !PT ;  /* 0x0000005a5b587212 */ /* 0x000fc400078efcff */
[----:B------:R-:W-:Y:S01]  /*0940*/  LEA.HI R28, R27, R28, RZ, 0x17 ;  /* 0x0000001c1b1c7211 */ /* 0x000fe200078fb8ff */
[----:B------:R-:W-:Y:S01]  /*0950*/  IMAD.HI R27, R57, 0x2aaaaaab, RZ ;  /* 0x2aaaaaab391b7827 */ /* 0x000fe200078e02ff */
[-C--:B------:R-:W-:Y:S02]  /*0960*/  LOP3.LUT R5, R5, R34.reuse, RZ, 0xfc, !PT ;  /* 0x0000002205057212 */ /* 0x080fe400078efcff */
[-C--:B------:R-:W-:Y:S01]  /*0970*/  LOP3.LUT R11, R39, R34.reuse, RZ, 0xfc, !PT ;  /* 0x00000022270b7212 */ /* 0x080fe200078efcff */
[----:B------:R-:W-:Y:S01]  /*0980*/  IMAD R43, R28, -0xc00, R43 ;  /* 0xfffff4001c2b7824 */ /* 0x000fe200078e022b */
[----:B------:R-:W-:Y:S01]  /*0990*/  LOP3.LUT R13, R13, R34, RZ, 0xfc, !PT ;  /* 0x000000220d0d7212 */ /* 0x000fe200078efcff */
[--C-:B------:R-:W-:Y:S01]  /*09a0*/  IMAD R25, R25, 0x3c00, R94.reuse ;  /* 0x00003c0019197824 */ /* 0x100fe200078e025e */
[----:B------:R-:W-:Y:S01]  /*09b0*/  LOP3.LUT R22, R35, R90, RZ, 0xfc, !PT ;  /* 0x0000005a23167212 */ /* 0x000fe200078efcff */
[----:B------:R-:W-:Y:S01]  /*09c0*/  IMAD R43, R43, 0x3c00, R94 ;  /* 0x00003c002b2b7824 */ /* 0x000fe200078e025e */
[-C--:B------:R-:W-:Y:S01]  /*09d0*/  LOP3.LUT R23, R35, R34.reuse, RZ, 0xfc, !PT ;  /* 0x0000002223177212 */ /* 0x080fe200078efcff */
[----:B------:R-:W-:Y:S01]  /*09e0*/  IMAD.HI R35, R51, 0x2aaaaaab, RZ ;  /* 0x2aaaaaab33237827 */ /* 0x000fe200078e02ff */
[----:B------:R-:W-:-:S02]  /*09f0*/  LOP3.LUT R91, R91, R34, RZ, 0xfc, !PT ;  /* 0x000000225b5b7212 */ /* 0x000fc400078efcff */
[-C--:B------:R-:W-:Y:S02]  /*0a00*/  LOP3.LUT R92, R37, R34.reuse, RZ, 0xfc, !PT ;  /* 0x00000022255c7212 */ /* 0x080fe400078efcff */
[----:B------:R-:W-:Y:S02]  /*0a10*/  LOP3.LUT R93, R93, R34, RZ, 0xfc, !PT ;  /* 0x000000225d5d7212 */ /* 0x000fe400078efcff */
[----:B------:R-:W-:Y:S02]  /*0a20*/  SHF.R.U32.HI R30, RZ, 0x1f, R29 ;  /* 0x0000001fff1e7819 */ /* 0x000fe4000001161d */
[----:B------:R-:W-:Y:S02]  /*0a30*/  LOP3.LUT R71, R89, 0x38, R32, 0xfe, !PT ;  /* 0x0000003859477812 */ /* 0x000fe400078efe20 */
[----:B------:R-:W-:Y:S02]  /*0a40*/  SHF.R.U32.HI R34, RZ, 0x1f, R31 ;  /* 0x0000001fff227819 */ /* 0x000fe4000001161f */
[----:B------:R-:W-:-:S02]  /*0a50*/  LOP3.LUT R73, R89, 0x40, R32, 0xfe, !PT ;  /* 0x0000004059497812 */ /* 0x000fc400078efe20 */
[----:B------:R-:W-:Y:S01]  /*0a60*/  LEA.HI R30, R29, R30, RZ, 0x17 ;  /* 0x0000001e1d1e7211 */ /* 0x000fe200078fb8ff */
[----:B------:R-:W-:Y:S01]  /*0a70*/  IMAD.HI R29, R71, 0x2aaaaaab, RZ ;  /* 0x2aaaaaab471d7827 */ /* 0x000fe200078e02ff */
[----:B------:R-:W-:Y:S02]  /*0a80*/  SHF.R.U32.HI R36, RZ, 0x1f, R33 ;  /* 0x0000001fff247819 */ /* 0x000fe40000011621 */
[----:B------:R-:W-:Y:S01]  /*0a90*/  LEA.HI R34, R31, R34, RZ, 0x17 ;  /* 0x000000221f227211 */ /* 0x000fe200078fb8ff */
[----:B------:R-:W-:Y:S01]  /*0aa0*/  IMAD.HI R31, R73, 0x2aaaaaab, RZ ;  /* 0x2aaaaaab491f7827 */ /* 0x000fe200078e02ff */
[----:B------:R-:W-:Y:S02]  /*0ab0*/  LOP3.LUT R75, R89, 0x48, R32, 0xfe, !PT ;  /* 0x00000048594b7812 */ /* 0x000fe400078efe20 */
[----:B------:R-:W-:Y:S01]  /*0ac0*/  SHF.R.U32.HI R40, RZ, 0x1f, R27 ;  /* 0x0000001fff287819 */ /* 0x000fe2000001161b */
[----:B------:R-:W-:Y:S01]  /*0ad0*/  IMAD R45, R30, -0xc00, R45 ;  /* 0xfffff4001e2d7824 */ /* 0x000fe200078e022d */
[----:B------:R-:W-:Y:S01]  /*0ae0*/  LOP3.LUT R79, R89, 0x58, R32, 0xfe, !PT ;  /* 0x00000058594f7812 */ /* 0x000fe200078efe20 */
[----:B------:R-:W-:Y:S01]  /*0af0*/  IMAD R47, R34, -0xc00, R47 ;  /* 0xfffff400222f7824 */ /* 0x000fe200078e022f */
[----:B------:R-:W-:Y:S01]  /*0b00*/  SHF.R.U32.HI R38, RZ, 0x1f, R35 ;  /* 0x0000001fff267819 */ /* 0x000fe20000011623 */
[--C-:B------:R-:W-:Y:S01]  /*0b10*/  IMAD R45, R45, 0x3c00, R94.reuse ;  /* 0x00003c002d2d7824 */ /* 0x100fe200078e025e */
[----:B------:R-:W-:Y:S01]  /*0b20*/  LOP3.LUT R77, R89, 0x50, R32, 0xfe, !PT ;  /* 0x00000050594d7812 */ /* 0x000fe200078efe20 */
[----:B------:R-:W-:Y:S01]  /*0b30*/  IMAD R47, R47, 0x3c00, R94 ;  /* 0x00003c002f2f7824 */ /* 0x000fe200078e025e */
[----:B------:R-:W-:Y:S01]  /*0b40*/  LEA.HI R36, R33, R36, RZ, 0x17 ;  /* 0x0000002421247211 */ /* 0x000fe200078fb8ff */
[----:B------:R-:W-:Y:S01]  /*0b50*/  IMAD.HI R33, R75, 0x2aaaaaab, RZ ;  /* 0x2aaaaaab4b217827 */ /* 0x000fe200078e02ff */
[----:B------:R-:W-:-:S02]  /*0b60*/  LEA.HI R40, R27, R40, RZ, 0x17 ;  /* 0x000000281b287211 */ /* 0x000fc400078fb8ff */
[----:B------:R-:W-:Y:S01]  /*0b70*/  LEA.HI R38, R35, R38, RZ, 0x17 ;  /* 0x0000002623267211 */ /* 0x000fe200078fb8ff */
[----:B------:R-:W-:Y:S01]  /*0b80*/  IMAD.HI R27, R79, 0x2aaaaaab, RZ ;  /* 0x2aaaaaab4f1b7827 */ /* 0x000fe200078e02ff */
[----:B------:R-:W-:Y:S02]  /*0b90*/  SHF.R.U32.HI R42, RZ, 0x1f, R29 ;  /* 0x0000001fff2a7819 */ /* 0x000fe4000001161d */
[----:B------:R-:W-:Y:S01]  /*0ba0*/  LOP3.LUT R81, R89, 0x60, R32, 0xfe, !PT ;  /* 0x0000006059517812 */ /* 0x000fe200078efe20 */
[----:B------:R-:W-:Y:S01]  /*0bb0*/  IMAD.HI R35, R77, 0x2aaaaaab, RZ ;  /* 0x2aaaaaab4d237827 */ /* 0x000fe200078e02ff */
[----:B------:R-:W-:Y:S02]  /*0bc0*/  SHF.R.U32.HI R44, RZ, 0x1f, R31 ;  /* 0x0000001fff2c7819 */ /* 0x000fe4000001161f */
[----:B------:R-:W-:Y:S01]  /*0bd0*/  LOP3.LUT R83, R89, 0x68, R32, 0xfe, !PT ;  /* 0x0000006859537812 */ /* 0x000fe200078efe20 */
[----:B------:R-:W-:Y:S01]  /*0be0*/  IMAD R49, R36, -0xc00, R49 ;  /* 0xfffff40024317824 */ /* 0x000fe200078e0231 */
[----:B------:R-:W-:Y:S01]  /*0bf0*/  LOP3.LUT R95, R109, R32, RZ, 0xfc, !PT ;  /* 0x000000206d5f7212 */ /* 0x000fe200078efcff */
[----:B------:R-:W-:Y:S01]  /*0c00*/  IMAD R51, R38, -0xc00, R51 ;  /* 0xfffff40026337824 */ /* 0x000fe200078e0233 */
[----:B------:R-:W-:-:S02]  /*0c10*/  LOP3.LUT R97, R109, 0x8, R32, 0xfe, !PT ;  /* 0x000000086d617812 */ /* 0x000fc400078efe20 */
[----:B------:R-:W-:Y:S02]  /*0c20*/  LOP3.LUT R99, R109, 0x10, R32, 0xfe, !PT ;  /* 0x000000106d637812 */ /* 0x000fe400078efe20 */
[----:B------:R-:W-:Y:S02]  /*0c30*/  LOP3.LUT R101, R109, 0x18, R32, 0xfe, !PT ;  /* 0x000000186d657812 */ /* 0x000fe400078efe20 */
[----:B------:R-:W-:Y:S02]  /*0c40*/  LOP3.LUT R103, R109, 0x20, R32, 0xfe, !PT ;  /* 0x000000206d677812 */ /* 0x000fe400078efe20 */
[----:B------:R-:W-:Y:S02]  /*0c50*/  LOP3.LUT R105, R109, 0x28, R32, 0xfe, !PT ;  /* 0x000000286d697812 */ /* 0x000fe400078efe20 */
[----:B------:R-:W-:Y:S02]  /*0c60*/  LOP3.LUT R107, R109, 0x30, R32, 0xfe, !PT ;  /* 0x000000306d6b7812 */ /* 0x000fe400078efe20 */
[----:B------:R-:W-:Y:S01]  /*0c70*/  LEA.HI R42, R29, R42, RZ, 0x17 ;  /* 0x0000002a1d2a7211 */ /* 0x000fe200078fb8ff */
[----:B------:R-:W-:Y:S01]  /*0c80*/  IMAD.HI R29, R81, 0x2aaaaaab, RZ ;  /* 0x2aaaaaab511d7827 */ /* 0x000fe200078e02ff */
[----:B------:R-:W-:-:S02]  /*0c90*/  LOP3.LUT R85, R89, 0x70, R32, 0xfe, !PT ;  /* 0x0000007059557812 */ /* 0x000fc400078efe20 */
[----:B------:R-:W-:Y:S01]  /*0ca0*/  LOP3.LUT R109, R109, 0x38, R32, 0xfe, !PT ;  /* 0x000000386d6d7812 */ /* 0x000fe200078efe20 */
[----:B------:R-:W-:Y:S01]  /*0cb0*/  IMAD R71, R42, -0xc00, R71 ;  /* 0xfffff4002a477824 */ /* 0x000fe200078e0247 */
[----:B------:R-:W-:Y:S02]  /*0cc0*/  LOP3.LUT R87, R89, 0x78, R32, 0xfe, !PT ;  /* 0x0000007859577812 */ /* 0x000fe400078efe20 */
[----:B------:R-:W-:Y:S02]  /*0cd0*/  SHF.R.U32.HI R46, RZ, 0x1f, R33 ;  /* 0x0000001fff2e7819 */ /* 0x000fe40000011621 */
[----:B------:R-:W-:Y:S01]  /*0ce0*/  LEA.HI R44, R31, R44, RZ, 0x17 ;  /* 0x0000002c1f2c7211 */ /* 0x000fe200078fb8ff */
[----:B------:R-:W-:Y:S01]  /*0cf0*/  IMAD.HI R31, R83, 0x2aaaaaab, RZ ;  /* 0x2aaaaaab531f7827 */ /* 0x000fe200078e02ff */
[----:B------:R-:W-:Y:S02]  /*0d00*/  SHF.R.U32.HI R32, RZ, 0x1f, R27 ;  /* 0x0000001fff207819 */ /* 0x000fe4000001161b */
[----:B------:R-:W-:Y:S01]  /*0d10*/  SHF.R.U32.HI R48, RZ, 0x1f, R35 ;  /* 0x0000001fff307819 */ /* 0x000fe20000011623 */
[----:B------:R-:W-:Y:S01]  /*0d20*/  IMAD R73, R44, -0xc00, R73 ;  /* 0xfffff4002c497824 */ /* 0x000fe200078e0249 */
[----:B------:R-:W-:Y:S01]  /*0d30*/  LEA.HI R46, R33, R46, RZ, 0x17 ;  /* 0x0000002e212e7211 */ /* 0x000fe200078fb8ff */
[----:B------:R-:W-:Y:S01]  /*0d40*/  IMAD.HI R33, R85, 0x2aaaaaab, RZ ;  /* 0x2aaaaaab55217827 */ /* 0x000fe200078e02ff */
[----:B------:R-:W-:-:S02]  /*0d50*/  LEA.HI R50, R27, R32, RZ, 0x17 ;  /* 0x000000201b327211 */ /* 0x000fc400078fb8ff */
[----:B------:R-:W-:Y:S01]  /*0d60*/  LEA.HI R48, R35, R48, RZ, 0x17 ;  /* 0x0000003023307211 */ /* 0x000fe200078fb8ff */
[----:B------:R-:W-:Y:S01]  /*0d70*/  IMAD.HI R35, R87, 0x2aaaaaab, RZ ;  /* 0x2aaaaaab57237827 */ /* 0x000fe200078e02ff */
[----:B------:R-:W-:Y:S02]  /*0d80*/  SHF.R.U32.HI R32, RZ, 0x1f, R29 ;  /* 0x0000001fff207819 */ /* 0x000fe4000001161d */
[----:B------:R-:W-:Y:S01]  /*0d90*/  SHF.R.U32.HI R54, RZ, 0x1f, R31 ;  /* 0x0000001fff367819 */ /* 0x000fe2000001161f */
[----:B------:R-:W-:Y:S01]  /*0da0*/  IMAD R79, R50, -0xc00, R79 ;  /* 0xfffff400324f7824 */ /* 0x000fe200078e024f */
[----:B------:R-:W-:Y:S01]  /*0db0*/  LEA.HI R52, R29, R32, RZ, 0x17 ;  /* 0x000000201d347211 */ /* 0x000fe200078fb8ff */
[----:B------:R-:W-:Y:S01]  /*0dc0*/  IMAD R75, R46, -0xc00, R75 ;  /* 0xfffff4002e4b7824 */ /* 0x000fe200078e024b */
[----:B------:R-:W-:Y:S01]  /*0dd0*/  IABS R27, R0 ;  /* 0x00000000001b7213 */ /* 0x000fe20000000000 */
[----:B------:R-:W-:Y:S01]  /*0de0*/  IMAD R77, R48, -0xc00, R77 ;  /* 0xfffff400304d7824 */ /* 0x000fe200078e024d */
[----:B------:R-:W-:Y:S01]  /*0df0*/  SHF.R.U32.HI R56, RZ, 0x1f, R33 ;  /* 0x0000001fff387819 */ /* 0x000fe20000011621 */
[----:B------:R-:W-:Y:S01]  /*0e00*/  IMAD R81, R52, -0xc00, R81 ;  /* 0xfffff40034517824 */ /* 0x000fe200078e0251 */
[----:B------:R-:W-:Y:S01]  /*0e10*/  LEA.HI R54, R31, R54, RZ, 0x17 ;  /* 0x000000361f367211 */ /* 0x000fe200078fb8ff */
[----:B------:R-:W-:Y:S01]  /*0e20*/  IMAD.MOV R41, RZ, RZ, -R27 ;  /* 0x000000ffff297224 */ /* 0x000fe200078e0a1b */
[----:B------:R-:W-:Y:S01]  /*0e30*/  IABS R29, R95 ;  /* 0x0000005f001d7213 */ /* 0x000fe20000000000 */
[----:B------:R-:W-:Y:S01]  /*0e40*/  IMAD R79, R79, 0x3c00, R94 ;  /* 0x00003c004f4f7824 */ /* 0x000fe200078e025e */
[----:B------:R-:W-:Y:S01]  /*0e50*/  SHF.R.U32.HI R58, RZ, 0x1f, R35 ;  /* 0x0000001fff3a7819 */ /* 0x000fe20000011623 */
[----:B------:R-:W-:Y:S01]  /*0e60*/  IMAD R83, R54, -0xc00, R83 ;  /* 0xfffff40036537824 */ /* 0x000fe200078e0253 */
[----:B------:R-:W-:Y:S01]  /*0e70*/  IABS R31, R97 ;  /* 0x00000061001f7213 */ /* 0x000fe20000000000 */
[----:B------:R-:W-:Y:S01]  /*0e80*/  IMAD.HI.U32 R27, R26, R29, RZ ;  /* 0x0000001d1a1b7227 */ /* 0x000fe200078e00ff */
[----:B------:R-:W-:-:S02]  /*0e90*/  LEA.HI R56, R33, R56, RZ, 0x17 ;  /* 0x0000003821387211 */ /* 0x000fc400078fb8ff */
[----:B------:R-:W-:Y:S01]  /*0ea0*/  LEA.HI R58, R35, R58, RZ, 0x17 ;  /* 0x0000003a233a7211 */ /* 0x000fe200078fb8ff */
[C---:B------:R-:W-:Y:S01]  /*0eb0*/  IMAD.HI.U32 R28, R26.reuse, R31, RZ ;  /* 0x0000001f1a1c7227 */ /* 0x040fe200078e00ff */
[----:B------:R-:W-:Y:S02]  /*0ec0*/  IABS R33, R99 ;  /* 0x0000006300217213 */ /* 0x000fe40000000000 */
[----:B------:R-:W-:Y:S01]  /*0ed0*/  IABS R35, R101 ;  /* 0x0000006500237213 */ /* 0x000fe20000000000 */
[----:B------:R-:W-:Y:S01]  /*0ee0*/  IMAD R27, R27, R41, R29 ;  /* 0x000000291b1b7224 */ /* 0x000fe200078e021d */
[----:B------:R-:W-:Y:S01]  /*0ef0*/  LOP3.LUT R90, R37, R90, RZ, 0xfc, !PT ;  /* 0x0000005a255a7212 */ /* 0x000fe200078efcff */
[----:B------:R-:W-:Y:S01]  /*0f00*/  IMAD.HI.U32 R30, R26, R33, RZ ;  /* 0x000000211a1e7227 */ /* 0x000fe200078e00ff */
[----:B------:R-:W-:Y:S02]  /*0f10*/  IABS R37, R103 ;  /* 0x0000006700257213 */ /* 0x000fe40000000000 */
[----:B------:R-:W-:Y:S01]  /*0f20*/  IABS R39, R105 ;  /* 0x0000006900277213 */ /* 0x000fe20000000000 */
[----:B------:R-:W-:Y:S01]  /*0f30*/  IMAD R29, R28, R41, R31 ;  /* 0x000000291c1d7224 */ /* 0x000fe200078e021f */
[----:B------:R-:W-:Y:S01]  /*0f40*/  IABS R53, R107 ;  /* 0x0000006b00357213 */ /* 0x000fe20000000000 */
[----:B------:R-:W-:Y:S01]  /*0f50*/  IMAD.HI.U32 R28, R26, R35, RZ ;  /* 0x000000231a1c7227 */ /* 0x000fe200078e00ff */
[----:B------:R-:W-:-:S02]  /*0f60*/  IABS R55, R109 ;  /* 0x0000006d00377213 */ /* 0x000fc40000000000 */
[----:B------:R-:W-:Y:S01]  /*0f70*/  ISETP.GT.U32.AND P6, PT, R24, R27, PT ;  /* 0x0000001b1800720c */ /* 0x000fe20003fc4070 */
[----:B------:R-:W-:Y:S01]  /*0f80*/  IMAD R31, R30, R41, R33 ;  /* 0x000000291e1f7224 */ /* 0x000fe200078e0221 */
[----:B------:R-:W-:Y:S01]  /*0f90*/  ISETP.GT.U32.AND P5, PT, R24, R29, PT ;  /* 0x0000001d1800720c */ /* 0x000fe20003fa4070 */
[----:B------:R-:W-:Y:S01]  /*0fa0*/  IMAD R33, R28, R41, R35 ;  /* 0x000000291c217224 */ /* 0x000fe200078e0223 */
[----:B------:R-:W-:Y:S01]  /*0fb0*/  LEA R115, R13, UR10, 0x1 ;  /* 0x0000000a0d737c11 */ /* 0x000fe2000f8e08ff */
[----:B------:R-:W-:Y:S01]  /*0fc0*/  IMAD.HI.U32 R28, R26, R37, RZ ;  /* 0x000000251a1c7227 */ /* 0x000fe200078e00ff */
[C---:B------:R-:W-:Y:S02]  /*0fd0*/  ISETP.GT.U32.AND P0, PT, R24.reuse, R31, PT ;  /* 0x0000001f1800720c */ /* 0x040fe40003f04070 */
[----:B------:R-:W-:Y:S01]  /*0fe0*/  ISETP.GT.U32.AND P1, PT, R24, R33, PT ;  /* 0x000000211800720c */ /* 0x000fe20003f24070 */
[----:B------:R-:W-:Y:S01]  /*0ff0*/  IMAD.HI.U32 R30, R26, R39, RZ ;  /* 0x000000271a1e7227 */ /* 0x000fe200078e00ff */
[----:B------:R-:W-:-:S02]  /*1000*/  LEA R117, R15, UR10, 0x1 ;  /* 0x0000000a0f757c11 */ /* 0x000fc4000f8e08ff */
[----:B------:R-:W-:Y:S01]  /*1010*/  LEA R119, R17, UR10, 0x1 ;  /* 0x0000000a11777c11 */ /* 0x000fe2000f8e08ff */
[----:B------:R-:W-:Y:S01]  /*1020*/  IMAD.HI.U32 R32, R26, R53, RZ ;  /* 0x000000351a207227 */ /* 0x000fe200078e00ff */
[----:B------:R-:W-:Y:S02]  /*1030*/  LEA R121, R19, UR10, 0x1 ;  /* 0x0000000a13797c11 */ /* 0x000fe4000f8e08ff */
[----:B------:R-:W-:Y:S01]  /*1040*/  LEA R145, R21, UR10, 0x1 ;  /* 0x0000000a15917c11 */ /* 0x000fe2000f8e08ff */
[-C--:B------:R-:W-:Y:S01]  /*1050*/  IMAD R35, R28, R41.reuse, R37 ;  /* 0x000000291c237224 */ /* 0x080fe200078e0225 */
[----:B------:R-:W-:Y:S01]  /*1060*/  LEA R147, R23, UR10, 0x1 ;  /* 0x0000000a17937c11 */ /* 0x000fe2000f8e08ff */
[----:B------:R-:W-:Y:S01]  /*1070*/  IMAD R37, R30, R41, R39 ;  /* 0x000000291e257224 */ /* 0x000fe200078e0227 */
[----:B------:R-:W-:Y:S01]  /*1080*/  LEA R149, R91, UR10, 0x1 ;  /* 0x0000000a5b957c11 */ /* 0x000fe2000f8e08ff */
[----:B------:R-:W-:Y:S01]  /*1090*/  IMAD.HI.U32 R26, R26, R55, RZ ;  /* 0x000000371a1a7227 */ /* 0x000fe200078e00ff */
[----:B------:R-:W-:-:S02]  /*10a0*/  ISETP.GT.U32.AND P2, PT, R24, R35, PT ;  /* 0x000000231800720c */ /* 0x000fc40003f44070 */
[----:B------:R-:W-:Y:S01]  /*10b0*/  ISETP.GT.U32.AND P3, PT, R24, R37, PT ;  /* 0x000000251800720c */ /* 0x000fe20003f64070 */
[-C--:B------:R-:W-:Y:S01]  /*10c0*/  IMAD R39, R32, R41.reuse, R53 ;  /* 0x0000002920277224 */ /* 0x080fe200078e0235 */
[----:B------:R-:W-:Y:S01]  /*10d0*/  LEA R151, R92, UR10, 0x1 ;  /* 0x0000000a5c977c11 */ /* 0x000fe2000f8e08ff */
[----:B------:R-:W-:Y:S01]  /*10e0*/  IMAD R41, R26, R41, R55 ;  /* 0x000000291a297224 */ /* 0x000fe200078e0237 */
[----:B------:R-:W-:Y:S01]  /*10f0*/  LEA R153, R5, UR10, 0x1 ;  /* 0x0000000a05997c11 */ /* 0x000fe2000f8e08ff */
[--C-:B------:R-:W-:Y:S01]  /*1100*/  @!P6 IMAD.IADD R27, R27, 0x1, -R24.reuse ;  /* 0x000000011b1be824 */ /* 0x100fe200078e0a18 */
[C---:B------:R-:W-:Y:S01]  /*1110*/  ISETP.GT.U32.AND P4, PT, R24.reuse, R39, PT ;  /* 0x000000271800720c */ /* 0x040fe20003f84070 */
        /* <DEDUP_REMOVED lines=10> */
[----:B------:R-:W2:Y:S01]  /*11c0*/  LDC.64 R54, c[0x0][0x210] ;  /* 0x00008400ff367b82 */ /* 0x000ea20000000a00 */
[C---:B------:R-:W-:Y:S01]  /*11d0*/  ISETP.GT.U32.AND P1, PT, R24.reuse, R31, PT ;  /* 0x0000001f1800720c */ /* 0x040fe20003f24070 */
[--C-:B------:R-:W-:Y:S01]  /*11e0*/  @!P4 IMAD.IADD R39, R39, 0x1, -R24.reuse ;  /* 0x000000012727c824 */ /* 0x100fe200078e0a18 */
[----:B------:R-:W-:Y:S01]  /*11f0*/  ISETP.GT.U32.AND P4, PT, R24, R37, PT ;  /* 0x000000251800720c */ /* 0x000fe20003f84070 */
[--C-:B------:R-:W-:Y:S01]  /*1200*/  @!P6 IMAD.IADD R41, R41, 0x1, -R24.reuse ;  /* 0x000000012929e824 */ /* 0x100fe200078e0a18 */
[----:B------:R-:W-:Y:S01]  /*1210*/  LEA R155, R6, UR10, 0x1 ;  /* 0x0000000a069b7c11 */ /* 0x000fe2000f8e08ff */
[--C-:B------:R-:W-:Y:S01]  /*1220*/  @!P5 IMAD.IADD R27, R27, 0x1, -R24.reuse ;  /* 0x000000011b1bd824 */ /* 0x100fe200078e0a18 */
[C---:B------:R-:W-:Y:S01]  /*1230*/  ISETP.GT.U32.AND P6, PT, R24.reuse, R39, PT ;  /* 0x000000271800720c */ /* 0x040fe20003fc4070 */
[--C-:B------:R-:W-:Y:S01]  /*1240*/  @!P2 IMAD.IADD R33, R33, 0x1, -R24.reuse ;  /* 0x000000012121a824 */ /* 0x100fe200078e0a18 */
[----:B------:R-:W-:Y:S01]  /*1250*/  ISETP.GT.U32.AND P5, PT, R24, R41, PT ;  /* 0x000000291800720c */ /* 0x000fe20003fa4070 */
[--C-:B------:R-:W-:Y:S01]  /*1260*/  @!P0 IMAD.IADD R29, R29, 0x1, -R24.reuse ;  /* 0x000000011d1d8824 */ /* 0x100fe200078e0a18 */
[----:B------:R-:W-:Y:S01]  /*1270*/  ISETP.GE.AND P2, PT, R99, RZ, PT ;  /* 0x000000ff6300720c */ /* 0x000fe20003f46270 */
[--C-:B------:R-:W-:Y:S01]  /*1280*/  @!P3 IMAD.IADD R35, R35, 0x1, -R24.reuse ;  /* 0x000000012323b824 */ /* 0x100fe200078e0a18 */
[----:B------:R-:W-:Y:S01]  /*1290*/  ISETP.GE.AND P0, PT, R95, RZ, PT ;  /* 0x000000ff5f00720c */ /* 0x000fe20003f06270 */
[--C-:B------:R-:W-:Y:S01]  /*12a0*/  @!P1 IMAD.IADD R31, R31, 0x1, -R24.reuse ;  /* 0x000000011f1f9824 */ /* 0x100fe200078e0a18 */
[----:B------:R-:W-:Y:S01]  /*12b0*/  ISETP.NE.AND P1, PT, R0, RZ, PT ;  /* 0x000000ff0000720c */ /* 0x000fe20003f25270 */
[--C-:B------:R-:W-:Y:S01]  /*12c0*/  @!P4 IMAD.IADD R37, R37, 0x1, -R24.reuse ;  /* 0x000000012525c824 */ /* 0x100fe200078e0a18 */
[----:B------:R-:W-:Y:S01]  /*12d0*/  ISETP.GE.AND P4, PT, R103, RZ, PT ;  /* 0x000000ff6700720c */ /* 0x000fe20003f86270 */
[----:B------:R-:W-:Y:S01]  /*12e0*/  IMAD R53, R40, -0xc00, R57 ;  /* 0xfffff40028357824 */ /* 0x000fe200078e0239 */
[----:B------:R-:W-:Y:S01]  /*12f0*/  ISETP.GE.AND P3, PT, R105, RZ, PT ;  /* 0x000000ff6900720c */ /* 0x000fe20003f66270 */
[--C-:B------:R-:W-:Y:S01]  /*1300*/  @!P6 IMAD.IADD R39, R39, 0x1, -R24.reuse ;  /* 0x000000012727e824 */ /* 0x100fe200078e0a18 */
[----:B------:R-:W-:Y:S01]  /*1310*/  ISETP.GE.AND P6, PT, R97, RZ, PT ;  /* 0x000000ff6100720c */ /* 0x000fe20003fc6270 */
[----:B------:R-:W-:Y:S01]  /*1320*/  @!P5 IMAD.IADD R41, R41, 0x1, -R24 ;  /* 0x000000012929d824 */ /* 0x000fe200078e0a18 */
[----:B------:R-:W-:Y:S01]  /*1330*/  LOP3.LUT R24, RZ, R0, RZ, 0x33, !PT ;  /* 0x00000000ff187212 */ /* 0x000fe200078e33ff */
[----:B------:R-:W-:Y:S01]  /*1340*/  @!P2 IMAD.MOV R31, RZ, RZ, -R31 ;  /* 0x000000ffff1fa224 */ /* 0x000fe200078e0a1f */
[----:B------:R-:W-:Y:S01]  /*1350*/  ISETP.GE.AND P5, PT, R101, RZ, PT ;  /* 0x000000ff6500720c */ /* 0x000fe20003fa6270 */
[----:B------:R-:W-:Y:S01]  /*1360*/  @!P0 IMAD.MOV R27, RZ, RZ, -R27 ;  /* 0x000000ffff1b8224 */ /* 0x000fe200078e0a1b */
[----:B------:R-:W-:Y:S01]  /*1370*/  ISETP.GE.AND P0, PT, R109, RZ, PT ;  /* 0x000000ff6d00720c */ /* 0x000fe20003f06270 */
[----:B------:R-:W-:Y:S01]  /*1380*/  IMAD R85, R56, -0xc00, R85 ;  /* 0xfffff40038557824 */ /* 0x000fe200078e0255 */
[C---:B------:R-:W-:Y:S01]  /*1390*/  SEL R65, R24.reuse, R31, !P1 ;  /* 0x0000001f18417207 */ /* 0x040fe20004800000 */
[----:B------:R-:W-:Y:S01]  /*13a0*/  @!P4 IMAD.MOV R35, RZ, RZ, -R35 ;  /* 0x000000ffff23c224 */ /* 0x000fe200078e0a23 */
[----:B------:R-:W3:Y:S01]  /*13b0*/  LDC.64 R30, c[0x0][0x218] ;  /* 0x00008600ff1e7b82 */ /* 0x000ee20000000a00 */
[----:B------:R-:W-:Y:S01]  /*13c0*/  @!P3 IMAD.MOV R37, RZ, RZ, -R37 ;  /* 0x000000ffff25b224 */ /* 0x000fe200078e0a25 */
[C---:B------:R-:W-:Y:S01]  /*13d0*/  SEL R69, R24.reuse, R27, !P1 ;  /* 0x0000001b18457207 */ /* 0x040fe20004800000 */
[----:B------:R-:W-:Y:S01]  /*13e0*/  @!P6 IMAD.MOV R29, RZ, RZ, -R29 ;  /* 0x000000ffff1de224 */ /* 0x000fe200078e0a1d */
[----:B------:R-:W-:Y:S01]  /*13f0*/  ISETP.GE.AND P6, PT, R107, RZ, PT ;  /* 0x000000ff6b00720c */ /* 0x000fe20003fc6270 */
[--C-:B------:R-:W-:Y:S01]  /*1400*/  IMAD R65, R65, 0x3c00, R94.reuse ;  /* 0x00003c0041417824 */ /* 0x100fe200078e025e */
[C---:B------:R-:W-:Y:S01]  /*1410*/  SEL R61, R24.reuse, R35, !P1 ;  /* 0x00000023183d7207 */ /* 0x040fe20004800000 */
[----:B------:R-:W-:Y:S01]  /*1420*/  @!P5 IMAD.MOV R33, RZ, RZ, -R33 ;  /* 0x000000ffff21d224 */ /* 0x000fe200078e0a21 */
[C---:B------:R-:W-:Y:S01]  /*1430*/  SEL R67, R24.reuse, R29, !P1 ;  /* 0x0000001d18437207 */ /* 0x040fe20004800000 */
[----:B------:R-:W-:Y:S01]  /*1440*/  @!P0 IMAD.MOV R41, RZ, RZ, -R41 ;  /* 0x000000ffff298224 */ /* 0x000fe200078e0a29 */
[C---:B------:R-:W-:Y:S01]  /*1450*/  SEL R59, R24.reuse, R37, !P1 ;  /* 0x00000025183b7207 */ /* 0x040fe20004800000 */
[--C-:B------:R-:W-:Y:S01]  /*1460*/  IMAD R69, R69, 0x3c00, R94.reuse ;  /* 0x00003c0045457824 */ /* 0x100fe200078e025e */
[C---:B------:R-:W-:Y:S01]  /*1470*/  SEL R63, R24.reuse, R33, !P1 ;  /* 0x00000021183f7207 */ /* 0x040fe20004800000 */
[--C-:B------:R-:W-:Y:S01]  /*1480*/  IMAD R67, R67, 0x3c00, R94.reuse ;  /* 0x00003c0043437824 */ /* 0x100fe200078e025e */
[----:B------:R-:W-:Y:S01]  /*1490*/  SEL R41, R24, R41, !P1 ;  /* 0x0000002918297207 */ /* 0x000fe20004800000 */
[--C-:B------:R-:W-:Y:S01]  /*14a0*/  IMAD R61, R61, 0x3c00, R94.reuse ;  /* 0x00003c003d3d7824 */ /* 0x100fe200078e025e */
[----:B------:R-:W-:Y:S01]  /*14b0*/  LEA R157, R7, UR10, 0x1 ;  /* 0x0000000a079d7c11 */ /* 0x000fe2000f8e08ff */
[----:B------:R-:W-:Y:S01]  /*14c0*/  @!P6 IMAD.MOV R39, RZ, RZ, -R39 ;  /* 0x000000ffff27e224 */ /* 0x000fe200078e0a27 */
[----:B------:R-:W-:Y:S01]  /*14d0*/  LEA R159, R8, UR10, 0x1 ;  /* 0x0000000a089f7c11 */ /* 0x000fe2000f8e08ff */
[--C-:B------:R-:W-:Y:S01]  /*14e0*/  IMAD R63, R63, 0x3c00, R94.reuse ;  /* 0x00003c003f3f7824 */ /* 0x100fe200078e025e */
[----:B------:R-:W-:Y:S01]  /*14f0*/  LEA R161, R9, UR10, 0x1 ;  /* 0x0000000a09a17c11 */ /* 0x000fe2000f8e08ff */
[--C-:B------:R-:W-:Y:S01]  /*1500*/  IMAD R59, R59, 0x3c00, R94.reuse ;  /* 0x00003c003b3b7824 */ /* 0x100fe200078e025e */
[----:B------:R-:W-:Y:S01]  /*1510*/  SEL R57, R24, R39, !P1 ;  /* 0x0000002718397207 */ /* 0x000fe20004800000 */
[--C-:B------:R-:W-:Y:S01]  /*1520*/  IMAD R41, R41, 0x3c00, R94.reuse ;  /* 0x00003c0029297824 */ /* 0x100fe200078e025e */
[----:B------:R-:W-:Y:S01]  /*1530*/  LEA R163, R10, UR10, 0x1 ;  /* 0x0000000a0aa37c11 */ /* 0x000fe2000f8e08ff */
[--C-:B------:R-:W-:Y:S01]  /*1540*/  IMAD R33, R53, 0x3c00, R94.reuse ;  /* 0x00003c0035217824 */ /* 0x100fe200078e025e */
[----:B------:R-:W-:Y:S01]  /*1550*/  LEA R165, R11, UR10, 0x1 ;  /* 0x0000000a0ba57c11 */ /* 0x000fe2000f8e08ff */
[----:B------:R-:W-:Y:S01]  /*1560*/  IMAD R57, R57, 0x3c00, R94 ;  /* 0x00003c0039397824 */ /* 0x000fe200078e025e */
[----:B------:R-:W-:Y:S01]  /*1570*/  LEA R72, R93, UR10, 0x1 ;  /* 0x0000000a5d487c11 */ /* 0x000fe2000f8e08ff */
[----:B------:R-:W-:Y:S01]  /*1580*/  IMAD R87, R58, -0xc00, R87 ;  /* 0xfffff4003a577824 */ /* 0x000fe200078e0257 */
[----:B------:R-:W-:Y:S01]  /*1590*/  SHF.R.U32.HI R160, RZ, 0x5, R2 ;  /* 0x00000005ffa07819 */ /* 0x000fe20000011602 */
[----:B--2---:R-:W-:-:S04]  /*15a0*/  IMAD.WIDE R68, R69, 0x2, R54 ;  /* 0x0000000245447825 */ /* 0x004fc800078e0236 */
[----:B------:R-:W-:Y:S01]  /*15b0*/  IMAD.WIDE R66, R67, 0x2, R54 ;  /* 0x0000000243427825 */ /* 0x000fe200078e0236 */
[----:B------:R-:W-:-:S03]  /*15c0*/  IADD3 R96, P0, R68, 0x300, RZ ;  /* 0x0000030044607810 */ /* 0x000fc60007f1e0ff */
[----:B------:R-:W-:Y:S01]  /*15d0*/  IMAD.WIDE R64, R65, 0x2, R54 ;  /* 0x0000000241407825 */ /* 0x000fe200078e0236 */
[----:B------:R-:W-:-:S03]  /*15e0*/  IADD3 R98, P1, R66, 0x300, RZ ;  /* 0x0000030042627810 */ /* 0x000fc60007f3e0ff */
[----:B------:R-:W-:-:S04]  /*15f0*/  IMAD.WIDE R62, R63, 0x2, R54 ;  /* 0x000000023f3e7825 */ /* 0x000fc800078e0236 */
[----:B------:R-:W-:-:S04]  /*1600*/  IMAD.WIDE R60, R61, 0x2, R54 ;  /* 0x000000023d3c7825 */ /* 0x000fc800078e0236 */
[----:B------:R-:W-:-:S04]  /*1610*/  IMAD.WIDE R58, R59, 0x2, R54 ;  /* 0x000000023b3a7825 */ /* 0x000fc800078e0236 */
[----:B------:R-:W-:-:S04]  /*1620*/  IMAD.WIDE R56, R57, 0x2, R54 ;  /* 0x0000000239387825 */ /* 0x000fc800078e0236 */
[--C-:B------:R-:W-:Y:S02]  /*1630*/  IMAD R27, R49, 0x3c00, R94.reuse ;  /* 0x00003c00311b7824 */ /* 0x100fe400078e025e */
[--C-:B------:R-:W-:Y:S01]  /*1640*/  IMAD R39, R73, 0x3c00, R94.reuse ;  /* 0x00003c0049277824 */ /* 0x100fe200078e025e */
[----:B------:R-:W-:Y:S01]  /*1650*/  LEA R73, R12, UR10, 0x1 ;  /* 0x0000000a0c497c11 */ /* 0x000fe2000f8e08ff */
[----:B------:R-:W-:Y:S02]  /*1660*/  IMAD R81, R81, 0x3c00, R94 ;  /* 0x00003c0051517824 */ /* 0x000fe400078e025e */
[----:B------:R-:W-:Y:S02]  /*1670*/  IMAD.WIDE R54, R41, 0x2, R54 ;  /* 0x0000000229367825 */ /* 0x000fe400078e0236 */
[----:B------:R-:W-:Y:S01]  /*1680*/  @!PT LDS RZ, [RZ] ;  /* 0x00000000fffff984 */ /* 0x000fe20000000800 */
[----:B------:R-:W-:Y:S01]  /*1690*/  @!PT LDS RZ, [RZ] ;  /* 0x00000000fffff984 */ /* 0x000fe20000000800 */
[----:B------:R-:W-:Y:S01]  /*16a0*/  @!PT LDS RZ, [RZ] ;  /* 0x00000000fffff984 */ /* 0x000fe20000000800 */
[----:B------:R-:W-:Y:S02]  /*16b0*/  LDGSTS.E.BYPASS.128 [R73], desc[UR14][R68.64] ;  /* 0x0000000044497fae */ /* 0x000fe4000b901c4e */
[----:B------:R-:W-:-:S02]  /*16c0*/  IMAD R29, R51, 0x3c00, R94 ;  /* 0x00003c00331d7824 */ /* 0x000fc400078e025e */
[--C-:B------:R-:W-:Y:S01]  /*16d0*/  IMAD R37, R75, 0x3c00, R94.reuse ;  /* 0x00003c004b257824 */ /* 0x100fe200078e025e */
[----:B------:R-:W-:Y:S01]  /*16e0*/  LEA R75, R14, UR10, 0x1 ;  /* 0x0000000a0e4b7c11 */ /* 0x000fe2000f8e08ff */
[----:B------:R-:W-:Y:S02]  /*16f0*/  IMAD R83, R83, 0x3c00, R94 ;  /* 0x00003c0053537824 */ /* 0x000fe400078e025e */
[----:B---3--:R-:W-:Y:S02]  /*1700*/  IMAD.WIDE R52, R43, 0x2, R30 ;  /* 0x000000022b347825 */ /* 0x008fe400078e021e */
[----:B------:R-:W-:Y:S02]  /*1710*/  LDGSTS.E.BYPASS.128 [R75], desc[UR14][R66.64] ;  /* 0x00000000424b7fae */ /* 0x000fe4000b901c4e */
[--C-:B------:R-:W-:Y:S02]  /*1720*/  IMAD R41, R71, 0x3c00, R94.reuse ;  /* 0x00003c0047297824 */ /* 0x100fe400078e025e */
[--C-:B------:R-:W-:Y:S01]  /*1730*/  IMAD R35, R77, 0x3c00, R94.reuse ;  /* 0x00003c004d237824 */ /* 0x100fe200078e025e */
[----:B------:R-:W-:Y:S01]  /*1740*/  LEA R77, R16, UR10, 0x1 ;  /* 0x0000000a104d7c11 */ /* 0x000fe2000f8e08ff */
[----:B------:R-:W-:-:S02]  /*1750*/  IMAD R85, R85, 0x3c00, R94 ;  /* 0x00003c0055557824 */ /* 0x000fc400078e025e */
[----:B------:R-:W-:Y:S02]  /*1760*/  IMAD.WIDE R42, R33, 0x2, R30 ;  /* 0x00000002212a7825 */ /* 0x000fe400078e021e */
[----:B------:R-:W-:Y:S02]  /*1770*/  LDGSTS.E.BYPASS.128 [R77], desc[UR14][R64.64] ;  /* 0x00000000404d7fae */ /* 0x000fe4000b901c4e */
[----:B------:R-:W-:Y:S02]  /*1780*/  IMAD R87, R87, 0x3c00, R94 ;  /* 0x00003c0057577824 */ /* 0x000fe400078e025e */
[----:B------:R-:W-:-:S04]  /*1790*/  IMAD.WIDE R70, R25, 0x2, R30 ;  /* 0x0000000219467825 */ /* 0x000fc800078e021e */
[----:B------:R-:W-:-:S04]  /*17a0*/  IMAD.WIDE R48, R47, 0x2, R30 ;  /* 0x000000022f307825 */ /* 0x000fc800078e021e */
[----:B------:R-:W-:Y:S01]  /*17b0*/  IMAD.WIDE R32, R79, 0x2, R30 ;  /* 0x000000024f207825 */ /* 0x000fe200078e021e */
[----:B------:R-:W-:-:S03]  /*17c0*/  LEA R79, R18, UR10, 0x1 ;  /* 0x0000000a124f7c11 */ /* 0x000fc6000f8e08ff */
[--C-:B------:R-:W-:Y:S02]  /*17d0*/  IMAD.WIDE R50, R45, 0x2, R30.reuse ;  /* 0x000000022d327825 */ /* 0x100fe400078e021e */
[----:B------:R-:W-:Y:S02]  /*17e0*/  LDGSTS.E.BYPASS.128 [R79], desc[UR14][R62.64] ;  /* 0x000000003e4f7fae */ /* 0x000fe4000b901c4e */
[----:B------:R-:W-:-:S04]  /*17f0*/  IMAD.WIDE R46, R27, 0x2, R30 ;  /* 0x000000021b2e7825 */ /* 0x000fc800078e021e */
[----:B------:R-:W-:Y:S01]  /*1800*/  IMAD.WIDE R24, R81, 0x2, R30 ;  /* 0x0000000251187825 */ /* 0x000fe200078e021e */
[----:B------:R-:W-:-:S03]  /*1810*/  LEA R81, R20, UR10, 0x1 ;  /* 0x0000000a14517c11 */ /* 0x000fc6000f8e08ff */
[--C-:B------:R-:W-:Y:S02]  /*1820*/  IMAD.WIDE R44, R29, 0x2, R30.reuse ;  /* 0x000000021d2c7825 */ /* 0x100fe400078e021e */
[----:B------:R-:W-:Y:S02]  /*1830*/  LDGSTS.E.BYPASS.128 [R81], desc[UR14][R60.64] ;  /* 0x000000003c517fae */ /* 0x000fe4000b901c4e */
[----:B------:R-:W-:Y:S01]  /*1840*/  IMAD.WIDE R26, R83, 0x2, R30 ;  /* 0x00000002531a7825 */ /* 0x000fe200078e021e */
[----:B------:R-:W-:-:S03]  /*1850*/  LEA R83, R22, UR10, 0x1 ;  /* 0x0000000a16537c11 */ /* 0x000fc6000f8e08ff */
[--C-:B------:R-:W-:Y:S01]  /*1860*/  IMAD.WIDE R40, R41, 0x2, R30.reuse ;  /* 0x0000000229287825 */ /* 0x100fe200078e021e */
[----:B------:R-:W-:Y:S01]  /*1870*/  IADD3 R152, P2, R26, 0x300, RZ ;  /* 0x000003001a987810 */ /* 0x000fe20007f5e0ff */
[----:B------:R-:W-:Y:S02]  /*1880*/  LDGSTS.E.BYPASS.128 [R83], desc[UR14][R58.64] ;  /* 0x000000003a537fae */ /* 0x000fe4000b901c4e */
[----:B------:R-:W-:-:S04]  /*1890*/  IMAD.WIDE R38, R39, 0x2, R30 ;  /* 0x0000000227267825 */ /* 0x000fc800078e021e */
[----:B------:R-:W-:-:S04]  /*18a0*/  IMAD.WIDE R36, R37, 0x2, R30 ;  /* 0x0000000225247825 */ /* 0x000fc800078e021e */
[----:B------:R-:W-:-:S04]  /*18b0*/  IMAD.WIDE R34, R35, 0x2, R30 ;  /* 0x0000000223227825 */ /* 0x000fc800078e021e */
[----:B------:R-:W-:Y:S01]  /*18c0*/  IMAD.WIDE R28, R85, 0x2, R30 ;  /* 0x00000002551c7825 */ /* 0x000fe200078e021e */
[----:B------:R-:W-:-:S03]  /*18d0*/  LEA R85, R88, UR10, 0x1 ;  /* 0x0000000a58557c11 */ /* 0x000fc6000f8e08ff */
[----:B------:R-:W-:Y:S01]  /*18e0*/  IMAD.WIDE R30, R87, 0x2, R30 ;  /* 0x00000002571e7825 */ /* 0x000fe200078e021e */
[----:B------:R-:W-:Y:S01]  /*18f0*/  LEA R87, R90, UR10, 0x1 ;  /* 0x0000000a5a577c11 */ /* 0x000fe2000f8e08ff */
[----:B------:R-:W-:Y:S02]  /*1900*/  LDGSTS.E.BYPASS.128 [R85], desc[UR14][R56.64] ;  /* 0x0000000038557fae */ /* 0x000fe4000b901c4e */
[----:B------:R-:W-:Y:S01]  /*1910*/  IMAD.X R100, RZ, RZ, R69, P0 ;  /* 0x000000ffff647224 */ /* 0x000fe200000e0645 */
[----:B------:R-:W-:Y:S01]  /*1920*/  IADD3 R102, P0, R64, 0x300, RZ ;  /* 0x0000030040667810 */ /* 0x000fe20007f1e0ff */
[----:B------:R-:W-:Y:S01]  /*1930*/  LDGSTS.E.BYPASS.128 [R87], desc[UR14][R54.64] ;  /* 0x0000000036577fae */ /* 0x000fe2000b901c4e */
[----:B------:R-:W-:Y:S01]  /*1940*/  IMAD.X R104, RZ, RZ, R67, P1 ;  /* 0x000000ffff687224 */ /* 0x000fe200008e0643 */
[----:B------:R-:W-:Y:S01]  /*1950*/  IADD3 R106, P1, R62, 0x300, RZ ;  /* 0x000003003e6a7810 */ /* 0x000fe20007f3e0ff */
[----:B------:R-:W-:Y:S01]  /*1960*/  IMAD.X R156, RZ, RZ, R27, P2 ;  /* 0x000000ffff9c7224 */ /* 0x000fe200010e061b */
[----:B------:R-:W0:Y:S01]  /*1970*/  LDGDEPBAR ;  /* 0x00000000000079af */ /* 0x000e220000000000 */
[----:B------:R-:W-:Y:S01]  /*1980*/  IMAD.X R108, RZ, RZ, R65, P0 ;  /* 0x000000ffff6c7224 */ /* 0x000fe200000e0641 */
[----:B------:R-:W-:Y:S01]  /*1990*/  IADD3 R110, P0, R60, 0x300, RZ ;  /* 0x000003003c6e7810 */ /* 0x000fe20007f1e0ff */
[----:B------:R-:W-:Y:S01]  /*19a0*/  IMAD.X R111, RZ, RZ, R63, P1 ;  /* 0x000000ffff6f7224 */ /* 0x000fe200008e063f */
[----:B------:R-:W-:Y:S01]  /*19b0*/  LDGSTS.E.BYPASS.128 [R115+0x10000], desc[UR14][R70.64] ;  /* 0x1000000046737fae */ /* 0x000fe2000b901c4e */
[----:B------:R-:W-:-:S02]  /*19c0*/  IADD3 R112, P1, R58, 0x300, RZ ;  /* 0x000003003a707810 */ /* 0x000fc40007f3e0ff */
[----:B------:R-:W-:Y:S01]  /*19d0*/  IMAD.X R113, RZ, RZ, R61, P0 ;  /* 0x000000ffff717224 */ /* 0x000fe200000e063d */
[----:B------:R-:W-:Y:S01]  /*19e0*/  LDGSTS.E.BYPASS.128 [R117+0x10000], desc[UR14][R52.64] ;  /* 0x1000000034757fae */ /* 0x000fe2000b901c4e */
[----:B------:R-:W-:Y:S01]  /*19f0*/  IADD3 R122, P0, R56, 0x300, RZ ;  /* 0x00000300387a7810 */ /* 0x000fe20007f1e0ff */
[----:B------:R-:W-:Y:S01]  /*1a00*/  IMAD.X R123, RZ, RZ, R59, P1 ;  /* 0x000000ffff7b7224 */ /* 0x000fe200008e063b */
[----:B------:R-:W-:Y:S01]  /*1a10*/  IADD3 R124, P1, R54, 0x300, RZ ;  /* 0x00000300367c7810 */ /* 0x000fe20007f3e0ff */
[----:B------:R-:W-:Y:S02]  /*1a20*/  LDGSTS.E.BYPASS.128 [R119+0x10000], desc[UR14][R50.64] ;  /* 0x1000000032777fae */ /* 0x000fe4000b901c4e */
[----:B------:R-:W-:Y:S01]  /*1a30*/  IMAD.X R125, RZ, RZ, R57, P0 ;  /* 0x000000ffff7d7224 */ /* 0x000fe200000e0639 */
[----:B------:R-:W-:Y:S01]  /*1a40*/  IADD3 R126, P0, R70, 0x300, RZ ;  /* 0x00000300467e7810 */ /* 0x000fe20007f1e0ff */
[----:B------:R-:W-:Y:S01]  /*1a50*/  LDGSTS.E.BYPASS.128 [R121+0x10000], desc[UR14][R48.64] ;  /* 0x1000000030797fae */ /* 0x000fe2000b901c4e */
[----:B------:R-:W-:Y:S01]  /*1a60*/  IMAD.X R127, RZ, RZ, R55, P1 ;  /* 0x000000ffff7f7224 */ /* 0x000fe200008e0637 */
[----:B------:R-:W-:-:S02]  /*1a70*/  IADD3 R128, P1, R52, 0x300, RZ ;  /* 0x0000030034807810 */ /* 0x000fc40007f3e0ff */
[----:B------:R-:W-:Y:S01]  /*1a80*/  LDGSTS.E.BYPASS.128 [R145+0x10000], desc[UR14][R46.64] ;  /* 0x100000002e917fae */ /* 0x000fe2000b901c4e */
[----:B------:R-:W-:Y:S01]  /*1a90*/  IMAD.X R129, RZ, RZ, R71, P0 ;  /* 0x000000ffff817224 */ /* 0x000fe200000e0647 */
[----:B------:R-:W-:Y:S01]  /*1aa0*/  IADD3 R130, P0, R50, 0x300, RZ ;  /* 0x0000030032827810 */ /* 0x000fe20007f1e0ff */
[----:B------:R-:W-:Y:S01]  /*1ab0*/  IMAD.X R131, RZ, RZ, R53, P1 ;  /* 0x000000ffff837224 */ /* 0x000fe200008e0635 */
[----:B------:R-:W-:Y:S01]  /*1ac0*/  LDGSTS.E.BYPASS.128 [R147+0x10000], desc[UR14][R44.64] ;  /* 0x100000002c937fae */ /* 0x000fe2000b901c4e */
[----:B------:R-:W-:Y:S02]  /*1ad0*/  IADD3 R132, P1, R48, 0x300, RZ ;  /* 0x0000030030847810 */ /* 0x000fe40007f3e0ff */
        /* <DEDUP_REMOVED lines=16> */
[----:B------:R-:W-:-:S03]  /*1be0*/  IADD3 R144, P1, R36, 0x300, RZ ;  /* 0x0000030024907810 */ /* 0x000fc60007f3e0ff */
[----:B------:R-:W-:Y:S04]  /*1bf0*/  LDGSTS.E.BYPASS.128 [R159+0x10000], desc[UR14][R32.64] ;  /* 0x10000000209f7fae */ /* 0x000fe8000b901c4e */
[----:B------:R-:W-:Y:S04]  /*1c00*/  LDGSTS.E.BYPASS.128 [R161+0x10000], desc[UR14][R24.64] ;  /* 0x1000000018a17fae */ /* 0x000fe8000b901c4e */
[----:B------:R-:W-:Y:S04]  /*1c10*/  LDGSTS.E.BYPASS.128 [R163+0x10000], desc[UR14][R26.64] ;  /* 0x100000001aa37fae */ /* 0x000fe8000b901c4e */
[----:B------:R-:W-:Y:S04]  /*1c20*/  LDGSTS.E.BYPASS.128 [R165+0x10000], desc[UR14][R28.64] ;  /* 0x100000001ca57fae */ /* 0x000fe8000b901c4e */
[----:B------:R-:W-:Y:S04]  /*1c30*/  LDGSTS.E.BYPASS.128 [R72+0x10000], desc[UR14][R30.64] ;  /* 0x100000001e487fae */ /* 0x000fe8000b901c4e */
[----:B------:R-:W0:Y:S01]  /*1c40*/  LDGDEPBAR ;  /* 0x00000000000079af */ /* 0x000e220000000000 */
[----:B------:R-:W-:Y:S06]  /*1c50*/  BAR.SYNC.DEFER_BLOCKING 0x0 ;  /* 0x0000000000007b1d */ /* 0x000fec0000010000 */
[----:B------:R-:W-:Y:S01]  /*1c60*/  @!PT LDS RZ, [RZ] ;  /* 0x00000000fffff984 */ /* 0x000fe20000000800 */
[----:B------:R-:W-:Y:S01]  /*1c70*/  @!PT LDS RZ, [RZ] ;  /* 0x00000000fffff984 */ /* 0x000fe20000000800 */
[----:B------:R-:W-:Y:S01]  /*1c80*/  @!PT LDS RZ, [RZ] ;  /* 0x00000000fffff984 */ /* 0x000fe20000000800 */
[----:B------:R-:W-:Y:S04]  /*1c90*/  LDGSTS.E.BYPASS.128 [R73+0x4000], desc[UR14][R68.64+0x100] ;  /* 0x0400010044497fae */ /* 0x000fe8000b901c4e */
[----:B------:R-:W-:Y:S04]  /*1ca0*/  LDGSTS.E.BYPASS.128 [R75+0x4000], desc[UR14][R66.64+0x100] ;  /* 0x04000100424b7fae */ /* 0x000fe8000b901c4e */
[----:B------:R-:W-:Y:S04]  /*1cb0*/  LDGSTS.E.BYPASS.128 [R77+0x4000], desc[UR14][R64.64+0x100] ;  /* 0x04000100404d7fae */ /* 0x000fe8000b901c4e */
[----:B------:R-:W-:Y:S04]  /*1cc0*/  LDGSTS.E.BYPASS.128 [R79+0x4000], desc[UR14][R62.64+0x100] ;  /* 0x040001003e4f7fae */ /* 0x000fe8000b901c4e */
[----:B------:R-:W-:Y:S04]  /*1cd0*/  LDGSTS.E.BYPASS.128 [R81+0x4000], desc[UR14][R60.64+0x100] ;  /* 0x040001003c517fae */ /* 0x000fe8000b901c4e */
[----:B------:R-:W-:Y:S04]  /*1ce0*/  LDGSTS.E.BYPASS.128 [R83+0x4000], desc[UR14][R58.64+0x100] ;  /* 0x040001003a537fae */ /* 0x000fe8000b901c4e */
[----:B------:R-:W-:Y:S04]  /*1cf0*/  LDGSTS.E.BYPASS.128 [R85+0x4000], desc[UR14][R56.64+0x100] ;  /* 0x0400010038557fae */ /* 0x000fe8000b901c4e */
[----:B------:R-:W-:Y:S04]  /*1d00*/  LDGSTS.E.BYPASS.128 [R87+0x4000], desc[UR14][R54.64+0x100] ;  /* 0x0400010036577fae */ /* 0x000fe8000b901c4e */
[----:B------:R-:W0:Y:S04]  /*1d10*/  LDGDEPBAR ;  /* 0x00000000000079af */ /* 0x000e280000000000 */
        /* <DEDUP_REMOVED lines=21> */
[----:B------:R2:W-:Y:S04]  /*1e70*/  LDGSTS.E.BYPASS.128 [R73+0x8000], desc[UR14][R68.64+0x200] ;  /* 0x0800020044497fae */ /* 0x0005e8000b901c4e */
[----:B------:R3:W-:Y:S04]  /*1e80*/  LDGSTS.E.BYPASS.128 [R75+0x8000], desc[UR14][R66.64+0x200] ;  /* 0x08000200424b7fae */ /* 0x0007e8000b901c4e */
[----:B------:R4:W-:Y:S04]  /*1e90*/  LDGSTS.E.BYPASS.128 [R77+0x8000], desc[UR14][R64.64+0x200] ;  /* 0x08000200404d7fae */ /* 0x0009e8000b901c4e */
[----:B------:R5:W-:Y:S01]  /*1ea0*/  LDGSTS.E.BYPASS.128 [R79+0x8000], desc[UR14][R62.64+0x200] ;  /* 0x080002003e4f7fae */ /* 0x000be2000b901c4e */
[----:B--2---:R-:W-:-:S03]  /*1eb0*/  CS2R R68, SRZ ;  /* 0x0000000000447805 */ /* 0x004fc6000001ff00 */
[----:B------:R2:W-:Y:S01]  /*1ec0*/  LDGSTS.E.BYPASS.128 [R81+0x8000], desc[UR14][R60.64+0x200] ;  /* 0x080002003c517fae */ /* 0x0005e2000b901c4e */
[----:B---3--:R-:W-:Y:S02]  /*1ed0*/  CS2R R66, SRZ ;  /* 0x0000000000427805 */ /* 0x008fe4000001ff00 */
[----:B------:R-:W-:Y:S01]  /*1ee0*/  CS2R R74, SRZ ;  /* 0x00000000004a7805 */ /* 0x000fe2000001ff00 */
[----:B------:R3:W-:Y:S01]  /*1ef0*/  LDGSTS.E.BYPASS.128 [R83+0x8000], desc[UR14][R58.64+0x200] ;  /* 0x080002003a537fae */ /* 0x0007e2000b901c4e */
[----:B----4-:R-:W-:Y:S02]  /*1f00*/  CS2R R64, SRZ ;  /* 0x0000000000407805 */ /* 0x010fe4000001ff00 */
[----:B------:R-:W-:Y:S01]  /*1f10*/  CS2R R76, SRZ ;  /* 0x00000000004c7805 */ /* 0x000fe2000001ff00 */
[----:B------:R4:W-:Y:S01]  /*1f20*/  LDGSTS.E.BYPASS.128 [R85+0x8000], desc[UR14][R56.64+0x200] ;  /* 0x0800020038557fae */ /* 0x0009e2000b901c4e */
[----:B-1---5:R-:W-:Y:S02]  /*1f30*/  CS2R R62, SRZ ;  /* 0x00000000003e7805 */ /* 0x022fe4000001ff00 */
[----:B------:R-:W-:Y:S01]  /*1f40*/  CS2R R78, SRZ ;  /* 0x00000000004e7805 */ /* 0x000fe2000001ff00 */
[----:B------:R1:W-:Y:S01]  /*1f50*/  LDGSTS.E.BYPASS.128 [R87+0x8000], desc[UR14][R54.64+0x200] ;  /* 0x0800020036577fae */ /* 0x0003e2000b901c4e */
[----:B--2---:R-:W-:-:S02]  /*1f60*/  CS2R R60, SRZ ;  /* 0x00000000003c7805 */ /* 0x004fc4000001ff00 */
[----:B------:R-:W-:Y:S01]  /*1f70*/  CS2R R80, SRZ ;  /* 0x0000000000507805 */ /* 0x000fe2000001ff00 */
[----:B------:R-:W0:Y:S01]  /*1f80*/  LDGDEPBAR ;  /* 0x00000000000079af */ /* 0x000e220000000000 */
[----:B---3--:R-:W-:Y:S02]  /*1f90*/  CS2R R58, SRZ ;  /* 0x00000000003a7805 */ /* 0x008fe4000001ff00 */
[----:B------:R-:W-:Y:S01]  /*1fa0*/  CS2R R82, SRZ ;  /* 0x0000000000527805 */ /* 0x000fe2000001ff00 */
[----:B------:R2:W-:Y:S01]  /*1fb0*/  LDGSTS.E.BYPASS.128 [R115+0x20000], desc[UR14][R70.64+0x200] ;  /* 0x2000020046737fae */ /* 0x0005e2000b901c4e */
[----:B----4-:R-:W-:Y:S02]  /*1fc0*/  CS2R R56, SRZ ;  /* 0x0000000000387805 */ /* 0x010fe4000001ff00 */
[----:B------:R-:W-:Y:S01]  /*1fd0*/  CS2R R84, SRZ ;  /* 0x0000000000547805 */ /* 0x000fe2000001ff00 */
[----:B------:R3:W-:Y:S01]  /*1fe0*/  LDGSTS.E.BYPASS.128 [R117+0x20000], desc[UR14][R52.64+0x200] ;  /* 0x2000020034757fae */ /* 0x0007e2000b901c4e */
[----:B-1----:R-:W-:-:S02]  /*1ff0*/  CS2R R54, SRZ ;  /* 0x0000000000367805 */ /* 0x002fc4000001ff00 */
[----:B------:R-:W-:Y:S01]  /*2000*/  CS2R R86, SRZ ;  /* 0x0000000000567805 */ /* 0x000fe2000001ff00 */
[----:B------:R1:W-:Y:S04]  /*2010*/  LDGSTS.E.BYPASS.128 [R119+0x20000], desc[UR14][R50.64+0x200] ;  /* 0x2000020032777fae */ /* 0x0003e8000b901c4e */
[----:B------:R4:W-:Y:S01]  /*2020*/  LDGSTS.E.BYPASS.128 [R121+0x20000], desc[UR14][R48.64+0x200] ;  /* 0x2000020030797fae */ /* 0x0009e2000b901c4e */
[----:B--2---:R-:W-:-:S03]  /*2030*/  CS2R R70, SRZ ;  /* 0x0000000000467805 */ /* 0x004fc6000001ff00 */
[----:B------:R2:W-:Y:S01]  /*2040*/  LDGSTS.E.BYPASS.128 [R145+0x20000], desc[UR14][R46.64+0x200] ;  /* 0x200002002e917fae */ /* 0x0005e2000b901c4e */
[----:B---3--:R-:W-:-:S03]  /*2050*/  CS2R R52, SRZ ;  /* 0x0000000000347805 */ /* 0x008fc6000001ff00 */
[----:B------:R3:W-:Y:S01]  /*2060*/  LDGSTS.E.BYPASS.128 [R147+0x20000], desc[UR14][R44.64+0x200] ;  /* 0x200002002c937fae */ /* 0x0007e2000b901c4e */
[----:B-1----:R-:W-:-:S03]  /*2070*/  CS2R R50, SRZ ;  /* 0x0000000000327805 */ /* 0x002fc6000001ff00 */
[----:B------:R1:W-:Y:S01]  /*2080*/  LDGSTS.E.BYPASS.128 [R149+0x20000], desc[UR14][R42.64+0x200] ;  /* 0x200002002a957fae */ /* 0x0003e2000b901c4e */
[----:B----4-:R-:W-:-:S03]  /*2090*/  CS2R R48, SRZ ;  /* 0x0000000000307805 */ /* 0x010fc6000001ff00 */
[----:B------:R4:W-:Y:S01]  /*20a0*/  LDGSTS.E.BYPASS.128 [R151+0x20000], desc[UR14][R40.64+0x200] ;  /* 0x2000020028977fae */ /* 0x0009e2000b901c4e */
[----:B--2---:R-:W-:Y:S01]  /*20b0*/  IMAD.X R145, RZ, RZ, R39, P0 ;  /* 0x000000ffff917224 */ /* 0x004fe200000e0627 */
[----:B------:R-:W-:Y:S02]  /*20c0*/  IADD3 R146, P0, R34, 0x300, RZ ;  /* 0x0000030022927810 */ /* 0x000fe40007f1e0ff */
[----:B------:R-:W-:Y:S01]  /*20d0*/  CS2R R46, SRZ ;  /* 0x00000000002e7805 */ /* 0x000fe2000001ff00 */
[----:B------:R2:W-:Y:S01]  /*20e0*/  LDGSTS.E.BYPASS.128 [R153+0x20000], desc[UR14][R38.64+0x200] ;  /* 0x2000020026997fae */ /* 0x0005e2000b901c4e */
[----:B---3--:R-:W-:Y:S01]  /*20f0*/  IMAD.X R147, RZ, RZ, R37, P1 ;  /* 0x000000ffff937224 */ /* 0x008fe200008e0625 */
[----:B------:R-:W-:Y:S02]  /*2100*/  IADD3 R148, P1, R32, 0x300, RZ ;  /* 0x0000030020947810 */ /* 0x000fe40007f3e0ff */
[----:B------:R-:W-:Y:S01]  /*2110*/  CS2R R44, SRZ ;  /* 0x00000000002c7805 */ /* 0x000fe2000001ff00 */
[----:B------:R3:W-:Y:S01]  /*2120*/  LDGSTS.E.BYPASS.128 [R155+0x20000], desc[UR14][R36.64+0x200] ;  /* 0x20000200249b7fae */ /* 0x0007e2000b901c4e */
[----:B-1----:R-:W-:Y:S01]  /*2130*/  IMAD.X R149, RZ, RZ, R35, P0 ;  /* 0x000000ffff957224 */ /* 0x002fe200000e0623 */
[----:B------:R-:W-:-:S02]  /*2140*/  IADD3 R150, P0, R24, 0x300, RZ ;  /* 0x0000030018967810 */ /* 0x000fc40007f1e0ff */
[----:B------:R-:W-:Y:S01]  /*2150*/  CS2R R42, SRZ ;  /* 0x00000000002a7805 */ /* 0x000fe2000001ff00 */
[----:B------:R1:W-:Y:S01]  /*2160*/  LDGSTS.E.BYPASS.128 [R157+0x20000], desc[UR14][R34.64+0x200] ;  /* 0x20000200229d7fae */ /* 0x0003e2000b901c4e */
[----:B----4-:R-:W-:Y:S01]  /*2170*/  IMAD.X R151, RZ, RZ, R33, P1 ;  /* 0x000000ffff977224 */ /* 0x010fe200008e0621 */
[----:B------:R-:W-:Y:S02]  /*2180*/  IADD3 R154, P1, R28, 0x300, RZ ;  /* 0x000003001c9a7810 */ /* 0x000fe40007f3e0ff */
[----:B------:R-:W-:Y:S01]  /*2190*/  CS2R R40, SRZ ;  /* 0x0000000000287805 */ /* 0x000fe2000001ff00 */
[----:B------:R4:W-:Y:S01]  /*21a0*/  LDGSTS.E.BYPASS.128 [R159+0x20000], desc[UR14][R32.64+0x200] ;  /* 0x20000200209f7fae */ /* 0x0009e2000b901c4e */
[----:B--2---:R-:W-:Y:S01]  /*21b0*/  IMAD.X R153, RZ, RZ, R25, P0 ;  /* 0x000000ffff997224 */ /* 0x004fe200000e0619 */
[----:B------:R-:W-:Y:S02]  /*21c0*/  CS2R R38, SRZ ;  /* 0x0000000000267805 */ /* 0x000fe4000001ff00 */
[----:B------:R2:W-:Y:S01]  /*21d0*/  LDGSTS.E.BYPASS.128 [R161+0x20000], desc[UR14][R24.64+0x200] ;  /* 0x2000020018a17fae */ /* 0x0005e2000b901c4e */
[----:B---3--:R-:W-:-:S02]  /*21e0*/  IADD3 R155, P0, R30, 0x300, RZ ;  /* 0x000003001e9b7810 */ /* 0x008fc40007f1e0ff */
[----:B------:R-:W-:Y:S01]  /*21f0*/  CS2R R36, SRZ ;  /* 0x0000000000247805 */ /* 0x000fe2000001ff00 */
[----:B------:R3:W-:Y:S01]  /*2200*/  LDGSTS.E.BYPASS.128 [R163+0x20000], desc[UR14][R26.64+0x200] ;  /* 0x200002001aa37fae */ /* 0x0007e2000b901c4e */
[----:B-1----:R-:W-:Y:S01]  /*2210*/  IMAD.X R157, RZ, RZ, R29, P1 ;  /* 0x000000ffff9d7224 */ /* 0x002fe200008e061d */
[----:B------:R-:W-:Y:S01]  /*2220*/  CS2R R34, SRZ ;  /* 0x0000000000227805 */ /* 0x000fe2000001ff00 */
[----:B------:R-:W-:Y:S01]  /*2230*/  IMAD.X R158, RZ, RZ, R31, P0 ;  /* 0x000000ffff9e7224 */ /* 0x000fe200000e061f */
[----:B------:R1:W-:Y:S01]  /*2240*/  LDGSTS.E.BYPASS.128 [R165+0x20000], desc[UR14][R28.64+0x200] ;  /* 0x200002001ca57fae */ /* 0x0003e2000b901c4e */
[----:B----4-:R-:W-:Y:S02]  /*2250*/  CS2R R32, SRZ ;  /* 0x0000000000207805 */ /* 0x010fe4000001ff00 */
[----:B------:R-:W-:Y:S01]  /*2260*/  LOP3.LUT R159, R160, 0x7fffffc, RZ, 0xc0, !PT ;  /* 0x07fffffca09f7812 */ /* 0x000fe200078ec0ff */
[----:B------:R4:W-:Y:S01]  /*2270*/  LDGSTS.E.BYPASS.128 [R72+0x20000], desc[UR14][R30.64+0x200] ;  /* 0x200002001e487fae */ /* 0x0009e2000b901c4e */
[----:B--2---:R-:W-:Y:S01]  /*2280*/  IMAD.MOV.U32 R161, RZ, RZ, -0x80 ;  /* 0xffffff80ffa17424 */ /* 0x004fe200078e00ff */
[----:B------:R-:W-:-:S02]  /*2290*/  CS2R R24, SRZ ;  /* 0x0000000000187805 */ /* 0x000fc4000001ff00 */
[----:B------:R-:W0:Y:S01]  /*22a0*/  LDGDEPBAR ;  /* 0x00000000000079af */ /* 0x000e220000000000 */
[----:B---3--:R-:W-:Y:S02]  /*22b0*/  CS2R R26, SRZ ;  /* 0x00000000001a7805 */ /* 0x008fe4000001ff00 */
[----:B-1----:R-:W-:Y:S02]  /*22c0*/  CS2R R28, SRZ ;  /* 0x00000000001c7805 */ /* 0x002fe4000001ff00 */
[----:B----4-:R-:W-:Y:S02]  /*22d0*/  CS2R R30, SRZ ;  /* 0x00000000001e7805 */ /* 0x010fe4000001ff00 */
[----:B------:R-:W-:-:S07]  /*22e0*/  CS2R R72, SRZ ;  /* 0x0000000000487805 */ /* 0x000fce000001ff00 */
.L_x_0:
[----:B------:R-:W1:Y:S01]  /*22f0*/  SHFL.IDX PT, R114, R159, RZ, 0x1f ;  /* 0x00001fff9f727589 */ /* 0x000e6200000e0000 */
[----:B------:R-:W-:Y:S01]  /*2300*/  UIADD3 UR11, UR11, 0x1, URZ ;  /* 0x000000010b0b7890 */ /* 0x000fe2000fffe03f */
[----:B------:R-:W-:-:S04]  /*2310*/  DEPBAR.LE SB0, 0x4 ;  /* 0x000081000000791a */ /* 0x000fc80000000000 */
[----:B------:R-:W-:Y:S01]  /*2320*/  UISETP.GE.AND UP0, UPT, UR11, 0x4, UPT ;  /* 0x000000040b00788c */ /* 0x000fe2000bf06270 */
[----:B------:R-:W-:Y:S01]  /*2330*/  BAR.SYNC.DEFER_BLOCKING 0x0 ;  /* 0x0000000000007b1d */ /* 0x000fe20000010000 */
[----:B------:R-:W-:Y:S01]  /*2340*/  UIADD3 UR12, UR12, 0x1, URZ ;  /* 0x000000010c0c7890 */ /* 0x000fe2000fffe03f */
[----:B------:R-:W-:Y:S01]  /*2350*/  IADD3 R118, P1, R96, UR6, RZ ;  /* 0x0000000660767c10 */ /* 0x000fe2000ff3e0ff */
[----:B------:R-:W-:Y:S01]  /*2360*/  USEL UR11, UR11, URZ, !UP0 ;  /* 0x0000003f0b0b7287 */ /* 0x000fe2000c000000 */
[----:B------:R-:W-:Y:S02]  /*2370*/  VIADD R161, R161, 0x80 ;  /* 0x00000080a1a17836 */ /* 0x000fe40000000000 */
[----:B------:R-:W-:Y:S01]  /*2380*/  UMOV UR19, 0x40000040 ;  /* 0x4000004000137882 */ /* 0x000fe20000000000 */
[----:B------:R-:W-:Y:S01]  /*2390*/  ULEA UR4, UR11, UR10, 0xe ;  /* 0x0000000a0b047291 */ /* 0x000fe2000f8e703f */
[----:B------:R-:W-:Y:S02]  /*23a0*/  IADD3.X R119, R100, UR7, RZ, P1, !PT ;  /* 0x0000000764777c10 */ /* 0x000fe40008ffe4ff */
[----:B------:R-:W-:Y:S01]  /*23b0*/  IADD3 R120, P1, R98, UR6, RZ ;  /* 0x0000000662787c10 */ /* 0x000fe2000ff3e0ff */
[----:B------:R-:W-:Y:S01]  /*23c0*/  USHF.R.U32.HI UR8, URZ, 0x4, UR4 ;  /* 0x000000043f087899 */ /* 0x000fe20008011604 */
[----:B------:R-:W-:Y:S01]  /*23d0*/  ISETP.GE.U32.AND P0, PT, R161, 0x3a80, PT ;  /* 0x00003a80a100780c */ /* 0x000fe20003f06070 */
[----:B------:R-:W-:Y:S01]  /*23e0*/  ULEA UR4, UR11, UR13, 0xf ;  /* 0x0000000d0b047291 */ /* 0x000fe2000f8e783f */
[----:B------:R-:W-:Y:S01]  /*23f0*/  IADD3.X R121, R104, UR7, RZ, P1, !PT ;  /* 0x0000000768797c10 */ /* 0x000fe20008ffe4ff */
[----:B------:R-:W-:Y:S01]  /*2400*/  ULOP3.LUT UR8, UR8, 0x3fff, URZ, 0xc0, !UPT ;  /* 0x00003fff08087892 */ /* 0x000fe2000f8ec03f */
[----:B------:R-:W-:Y:S01]  /*2410*/  IADD3 R116, P1, R102, UR6, RZ ;  /* 0x0000000666747c10 */ /* 0x000fe2000ff3e0ff */
[----:B------:R-:W-:Y:S01]  /*2420*/  USHF.R.U32.HI UR4, URZ, 0x4, UR4 ;  /* 0x000000043f047899 */ /* 0x000fe20008011604 */
[----:B-1----:R-:W-:-:S02]  /*2430*/  R2UR UR5, R114 ;  /* 0x00000000720572ca */ /* 0x002fc400000e0000 */
[----:B------:R-:W-:Y:S01]  /*2440*/  IADD3.X R117, R108, UR7, RZ, P1, !PT ;  /* 0x000000076c757c10 */ /* 0x000fe20008ffe4ff */
[----:B------:R-:W-:Y:S01]  /*2450*/  ULOP3.LUT UR4, UR4, 0x3fff, URZ, 0xc0, !UPT ;  /* 0x00003fff04047892 */ /* 0x000fe2000f8ec03f */
[----:B------:R-:W-:Y:S01]  /*2460*/  IADD3 R114, P1, R106, UR6, RZ ;  /* 0x000000066a727c10 */ /* 0x000fe2000ff3e0ff */
[----:B------:R-:W-:Y:S02]  /*2470*/  WARPGROUP.ARRIVE ;  /* 0x00000000000079c5 */ /* 0x000fe40000000000 */
[----:B------:R-:W-:Y:S01]  /*2480*/  ULOP3.LUT UR18, UR4, 0x4000000, URZ, 0xfc, !UPT ;  /* 0x0400000004127892 */ /* 0x000fe2000f8efc3f */
[----:B------:R-:W-:-:S05]  /*2490*/  IADD3.X R115, R111, UR7, RZ, P1, !PT ;  /* 0x000000076f737c10 */ /* 0x000fca0008ffe4ff */
[----:B------:R-:W-:-:S04]  /*24a0*/  USHF.L.U32 UR5, UR5, 0x7, URZ ;  /* 0x0000000705057899 */ /* 0x000fc8000800063f */
[----:B------:R-:W-:-:S04]  /*24b0*/  ULOP3.LUT UR5, UR5, 0x180, URZ, 0xc0, !UPT ;  /* 0x0000018005057892 */ /* 0x000fc8000f8ec03f */
[----:B------:R-:W-:-:S03]  /*24c0*/  UIADD3 UR8, UP0, UR5, UR8, URZ ;  /* 0x0000000805087290 */ /* 0x000fc6000ff1e03f */
[----:B------:R-:W-:Y:S01]  /*24d0*/  UMOV UR5, URZ ;  /* 0x0000003f00057c82 */ /* 0x000fe20008000000 */
[----:B------:R-:W-:Y:S02]  /*24e0*/  UIADD3.X UR9, URZ, URZ, URZ, UP0, !UPT ;  /* 0x0000003f3f097290 */ /* 0x000fe400087fe43f */
[----:B------:R-:W-:Y:S02]  /*24f0*/  ULOP3.LUT UR16, UR8, 0x2000000, URZ, 0xfc, !UPT ;  /* 0x0200000008107892 */ /* 0x000fe4000f8efc3f */
[----:B------:R-:W-:Y:S02]  /*2500*/  ULOP3.LUT UR17, UR9, 0x40000040, URZ, 0xfc, !UPT ;  /* 0x4000004009117892 */ /* 0x000fe4000f8efc3f */
[----:B------:R-:W-:-:S04]  /*2510*/  UISETP.GE.AND UP0, UPT, UR12, 0x4, UPT ;  /* 0x000000040c00788c */ /* 0x000fc8000bf06270 */
[----:B------:R-:W-:-:S03]  /*2520*/  USEL UR12, UR12, URZ, !UP0 ;  /* 0x0000003f0c0c7287 */ /* 0x000fc6000c000000 */
[----:B------:R-:W-:Y:S01]  /*2530*/  HGMMA.64x128x16.F32.BF16 R24, gdesc[UR16], R24 ;  /* 0x01e00000101879f0 */ /* 0x000fe20008701818 */
[----:B------:R-:W-:Y:S01]  /*2540*/  UMOV UR16, 0x2000002 ;  /* 0x0200000200107882 */ /* 0x000fe20000000000 */
[----:B------:R-:W-:Y:S01]  /*2550*/  UMOV UR17, 0x40000040 ;  /* 0x4000004000117882 */ /* 0x000fe20000000000 */
[----:B------:R-:W-:Y:S01]  /*2560*/  UMOV UR18, 0x4000002 ;  /* 0x0400000200127882 */ /* 0x000fe20000000000 */
[----:B------:R-:W-:Y:S01]  /*2570*/  UMOV UR19, 0x40000040 ;  /* 0x4000004000137882 */ /* 0x000fe20000000000 */
[----:B------:R-:W-:Y:S02]  /*2580*/  UIADD3.64 UR16, UR8, UR16, URZ ;  /* 0x0000001008107297 */ /* 0x000fe4000fffe03f */
[----:B------:R-:W-:-:S09]  /*2590*/  UIADD3.64 UR18, UR4, UR18, URZ ;  /* 0x0000001204127297 */ /* 0x000fd2000fffe03f */
        /* <DEDUP_REMOVED lines=41> */
[----:B------:R-:W-:Y:S02]  /*2830*/  UIADD3.64 UR18, UR4, UR18, URZ ;  /* 0x0000001204127297 */ /* 0x000fe4000fffe03f */
[----:B------:R-:W-:-:S06]  /*2840*/  ULEA UR4, UR12, UR10, 0xe ;  /* 0x0000000a0c047291 */ /* 0x000fcc000f8e703f */
[----:B------:R-:W-:Y:S02]  /*2850*/  LEA R163, R12, UR4, 0x1 ;  /* 0x000000040ca37c11 */ /* 0x000fe4000f8e08ff */
[----:B------:R-:W-:Y:S02]  /*2860*/  LEA R165, R14, UR4, 0x1 ;  /* 0x000000040ea57c11 */ /* 0x000fe4000f8e08ff */
[----:B------:R-:W-:Y:S01]  /*2870*/  LEA R162, R16, UR4, 0x1 ;  /* 0x0000000410a27c11 */ /* 0x000fe2000f8e08ff */
[----:B------:R-:W-:Y:S03]  /*2880*/  HGMMA.64x128x16.F32.BF16 R24, gdesc[UR16], R24, gsb0 ;  /* 0x01e00000101879f0 */ /* 0x000fe60008001818 */
[----:B------:R-:W-:Y:S02]  /*2890*/  WARPGROUP.DEPBAR.LE gsb0, 0x1 ;  /* 0x00008000000079c5 */ /* 0x000fe40000010100 */
[----:B------:R-:W-:Y:S06]  /*28a0*/  BAR.SYNC.DEFER_BLOCKING 0x0 ;  /* 0x0000000000007b1d */ /* 0x000fec0000010000 */
[----:B------:R-:W-:Y:S01]  /*28b0*/  @!PT LDS RZ, [RZ] ;  /* 0x00000000fffff984 */ /* 0x000fe20000000800 */
[----:B------:R-:W-:Y:S01]  /*28c0*/  @!PT LDS RZ, [RZ] ;  /* 0x00000000fffff984 */ /* 0x000fe20000000800 */
[----:B------:R-:W-:Y:S01]  /*28d0*/  @!PT LDS RZ, [RZ] ;  /* 0x00000000fffff984 */ /* 0x000fe20000000800 */
[----:B------:R1:W-:Y:S04]  /*28e0*/  LDGSTS.E.BYPASS.128 [R163], desc[UR14][R118.64], !P0 ;  /* 0x0000000076a37fae */ /* 0x0003e8000c101c4e */
[----:B------:R2:W-:Y:S04]  /*28f0*/  LDGSTS.E.BYPASS.128 [R165], desc[UR14][R120.64], !P0 ;  /* 0x0000000078a57fae */ /* 0x0005e8000c101c4e */
[----:B------:R3:W-:Y:S01]  /*2900*/  LDGSTS.E.BYPASS.128 [R162], desc[UR14][R116.64], !P0 ;  /* 0x0000000074a27fae */ /* 0x0007e2000c101c4e */
[----:B-1----:R-:W-:-:S02]  /*2910*/  IADD3 R118, P1, R110, UR6, RZ ;  /* 0x000000066e767c10 */ /* 0x002fc4000ff3e0ff */
[----:B------:R-:W-:Y:S02]  /*2920*/  LEA R163, R18, UR4, 0x1 ;  /* 0x0000000412a37c11 */ /* 0x000fe4000f8e08ff */
[----:B------:R-:W-:Y:S02]  /*2930*/  IADD3.X R119, R113, UR7, RZ, P1, !PT ;  /* 0x0000000771777c10 */ /* 0x000fe40008ffe4ff */
[----:B--2---:R-:W-:Y:S01]  /*2940*/  IADD3 R120, P1, R112, UR6, RZ ;  /* 0x0000000670787c10 */ /* 0x004fe2000ff3e0ff */
[----:B------:R1:W-:Y:S01]  /*2950*/  LDGSTS.E.BYPASS.128 [R163], desc[UR14][R114.64], !P0 ;  /* 0x0000000072a37fae */ /* 0x0003e2000c101c4e */
[----:B------:R-:W-:Y:S02]  /*2960*/  LEA R165, R20, UR4, 0x1 ;  /* 0x0000000414a57c11 */ /* 0x000fe4000f8e08ff */
[----:B------:R-:W-:Y:S02]  /*2970*/  IADD3.X R121, R123, UR7, RZ, P1, !PT ;  /* 0x000000077b797c10 */ /* 0x000fe40008ffe4ff */
[----:B---3--:R-:W-:Y:S01]  /*2980*/  IADD3 R116, P1, R122, UR6, RZ ;  /* 0x000000067a747c10 */ /* 0x008fe2000ff3e0ff */
[----:B------:R2:W-:Y:S01]  /*2990*/  LDGSTS.E.BYPASS.128 [R165], desc[UR14][R118.64], !P0 ;  /* 0x0000000076a57fae */ /* 0x0005e2000c101c4e */
[----:B------:R-:W-:-:S02]  /*29a0*/  LEA R162, R22, UR4, 0x1 ;  /* 0x0000000416a27c11 */ /* 0x000fc4000f8e08ff */
[----:B------:R-:W-:Y:S02]  /*29b0*/  IADD3.X R117, R125, UR7, RZ, P1, !PT ;  /* 0x000000077d757c10 */ /* 0x000fe40008ffe4ff */
[----:B-1----:R-:W-:Y:S01]  /*29c0*/  IADD3 R114, P1, R124, UR6, RZ ;  /* 0x000000067c727c10 */ /* 0x002fe2000ff3e0ff */
[----:B------:R1:W-:Y:S01]  /*29d0*/  LDGSTS.E.BYPASS.128 [R162], desc[UR14][R120.64], !P0 ;  /* 0x0000000078a27fae */ /* 0x0003e2000c101c4e */
[----:B------:R-:W-:Y:S02]  /*29e0*/  LEA R163, R88, UR4, 0x1 ;  /* 0x0000000458a37c11 */ /* 0x000fe4000f8e08ff */
[----:B------:R-:W-:Y:S02]  /*29f0*/  IADD3.X R115, R127, UR7, RZ, P1, !PT ;  /* 0x000000077f737c10 */ /* 0x000fe40008ffe4ff */
[----:B--2---:R-:W-:Y:S01]  /*2a00*/  IADD3 R118, P1, R126, UR6, RZ ;  /* 0x000000067e767c10 */ /* 0x004fe2000ff3e0ff */
[----:B------:R2:W-:Y:S01]  /*2a10*/  LDGSTS.E.BYPASS.128 [R163], desc[UR14][R116.64], !P0 ;  /* 0x0000000074a37fae */ /* 0x0005e2000c101c4e */
[----:B------:R-:W-:Y:S01]  /*2a20*/  LEA R165, R90, UR4, 0x1 ;  /* 0x000000045aa57c11 */ /* 0x000fe2000f8e08ff */
[----:B------:R-:W-:Y:S01]  /*2a30*/  ULEA UR4, UR12, UR13, 0xf ;  /* 0x0000000d0c047291 */ /* 0x000fe2000f8e783f */
[----:B------:R-:W-:-:S02]  /*2a40*/  IADD3.X R119, R129, UR7, RZ, P1, !PT ;  /* 0x0000000781777c10 */ /* 0x000fc40008ffe4ff */
[----:B-1----:R-:W-:Y:S01]  /*2a50*/  IADD3 R120, P1, R128, UR6, RZ ;  /* 0x0000000680787c10 */ /* 0x002fe2000ff3e0ff */
[----:B------:R1:W-:Y:S02]  /*2a60*/  LDGSTS.E.BYPASS.128 [R165], desc[UR14][R114.64], !P0 ;  /* 0x0000000072a57fae */ /* 0x0003e4000c101c4e */
[----:B------:R-:W-:Y:S02]  /*2a70*/  LEA R162, R13, UR4, 0x1 ;  /* 0x000000040da27c11 */ /* 0x000fe4000f8e08ff */
[----:B------:R-:W-:Y:S01]  /*2a80*/  IADD3.X R121, R131, UR7, RZ, P1, !PT ;  /* 0x0000000783797c10 */ /* 0x000fe20008ffe4ff */
[----:B------:R-:W0:Y:S01]  /*2a90*/  LDGDEPBAR ;  /* 0x00000000000079af */ /* 0x000e220000000000 */
[----:B--2---:R-:W-:-:S03]  /*2aa0*/  LEA R163, R15, UR4, 0x1 ;  /* 0x000000040fa37c11 */ /* 0x004fc6000f8e08ff */
[----:B------:R2:W-:Y:S01]  /*2ab0*/  LDGSTS.E.BYPASS.128 [R162], desc[UR14][R118.64], !P0 ;  /* 0x0000000076a27fae */ /* 0x0005e2000c101c4e */
[----:B-1----:R-:W-:-:S03]  /*2ac0*/  IADD3 R114, P1, R130, UR6, RZ ;  /* 0x0000000682727c10 */ /* 0x002fc6000ff3e0ff */
[----:B------:R1:W-:Y:S01]  /*2ad0*/  LDGSTS.E.BYPASS.128 [R163], desc[UR14][R120.64], !P0 ;  /* 0x0000000078a37fae */ /* 0x0003e2000c101c4e */
[----:B------:R-:W-:Y:S02]  /*2ae0*/  LEA R165, R17, UR4, 0x1 ;  /* 0x0000000411a57c11 */ /* 0x000fe4000f8e08ff */
[----:B------:R-:W-:Y:S02]  /*2af0*/  IADD3.X R115, R133, UR7, RZ, P1, !PT ;  /* 0x0000000785737c10 */ /* 0x000fe40008ffe4ff */
[----:B------:R-:W-:Y:S02]  /*2b00*/  IADD3 R116, P1, R132, UR6, RZ ;  /* 0x0000000684747c10 */ /* 0x000fe4000ff3e0ff */
[----:B--2---:R-:W-:Y:S01]  /*2b10*/  LEA R162, R19, UR4, 0x1 ;  /* 0x0000000413a27c11 */ /* 0x004fe2000f8e08ff */
[----:B------:R2:W-:Y:S01]  /*2b20*/  LDGSTS.E.BYPASS.128 [R165], desc[UR14][R114.64], !P0 ;  /* 0x0000000072a57fae */ /* 0x0005e2000c101c4e */
[----:B------:R-:W-:Y:S02]  /*2b30*/  IADD3.X R117, R135, UR7, RZ, P1, !PT ;  /* 0x0000000787757c10 */ /* 0x000fe40008ffe4ff */
[----:B------:R-:W-:-:S02]  /*2b40*/  IADD3 R118, P1, R134, UR6, RZ ;  /* 0x0000000686767c10 */ /* 0x000fc4000ff3e0ff */
[----:B-1----:R-:W-:Y:S01]  /*2b50*/  LEA R163, R21, UR4, 0x1 ;  /* 0x0000000415a37c11 */ /* 0x002fe2000f8e08ff */
[----:B------:R1:W-:Y:S01]  /*2b60*/  LDGSTS.E.BYPASS.128 [R162], desc[UR14][R116.64], !P0 ;  /* 0x0000000074a27fae */ /* 0x0003e2000c101c4e */
[----:B------:R-:W-:Y:S02]  /*2b70*/  IADD3.X R119, R137, UR7, RZ, P1, !PT ;  /* 0x0000000789777c10 */ /* 0x000fe40008ffe4ff */
[----:B------:R-:W-:-:S03]  /*2b80*/  IADD3 R120, P1, R136, UR6, RZ ;  /* 0x0000000688787c10 */ /* 0x000fc6000ff3e0ff */
[----:B------:R3:W-:Y:S01]  /*2b90*/  LDGSTS.E.BYPASS.128 [R163], desc[UR14][R118.64], !P0 ;  /* 0x0000000076a37fae */ /* 0x0007e2000c101c4e */
[----:B------:R-:W-:Y:S02]  /*2ba0*/  IADD3.X R121, R139, UR7, RZ, P1, !PT ;  /* 0x000000078b797c10 */ /* 0x000fe40008ffe4ff */
[----:B--2---:R-:W-:Y:S02]  /*2bb0*/  IADD3 R114, P1, R138, UR6, RZ ;  /* 0x000000068a727c10 */ /* 0x004fe4000ff3e0ff */
[----:B------:R-:W-:Y:S02]  /*2bc0*/  LEA R165, R23, UR4, 0x1 ;  /* 0x0000000417a57c11 */ /* 0x000fe4000f8e08ff */
[----:B------:R-:W-:Y:S02]  /*2bd0*/  IADD3.X R115, R141, UR7, RZ, P1, !PT ;  /* 0x000000078d737c10 */ /* 0x000fe40008ffe4ff */
[----:B-1----:R-:W-:Y:S01]  /*2be0*/  IADD3 R116, P1, R140, UR6, RZ ;  /* 0x000000068c747c10 */ /* 0x002fe2000ff3e0ff */
[----:B------:R1:W-:Y:S01]  /*2bf0*/  LDGSTS.E.BYPASS.128 [R165], desc[UR14][R120.64], !P0 ;  /* 0x0000000078a57fae */ /* 0x0003e2000c101c4e */
[----:B------:R-:W-:-:S02]  /*2c00*/  LEA R162, R91, UR4, 0x1 ;  /* 0x000000045ba27c11 */ /* 0x000fc4000f8e08ff */
[----:B------:R-:W-:Y:S02]  /*2c10*/  IADD3.X R117, R143, UR7, RZ, P1, !PT ;  /* 0x000000078f757c10 */ /* 0x000fe40008ffe4ff */
[----:B---3--:R-:W-:Y:S01]  /*2c20*/  IADD3 R118, P1, R142, UR6, RZ ;  /* 0x000000068e767c10 */ /* 0x008fe2000ff3e0ff */
[----:B------:R2:W-:Y:S01]  /*2c30*/  LDGSTS.E.BYPASS.128 [R162], desc[UR14][R114.64], !P0 ;  /* 0x0000000072a27fae */ /* 0x0005e2000c101c4e */
[----:B------:R-:W-:Y:S02]  /*2c40*/  LEA R163, R92, UR4, 0x1 ;  /* 0x000000045ca37c11 */ /* 0x000fe4000f8e08ff */
[----:B------:R-:W-:Y:S02]  /*2c50*/  IADD3.X R119, R145, UR7, RZ, P1, !PT ;  /* 0x0000000791777c10 */ /* 0x000fe40008ffe4ff */
[----:B-1----:R-:W-:Y:S01]  /*2c60*/  IADD3 R120, P1, R144, UR6, RZ ;  /* 0x0000000690787c10 */ /* 0x002fe2000ff3e0ff */
[----:B------:R1:W-:Y:S01]  /*2c70*/  LDGSTS.E.BYPASS.128 [R163], desc[UR14][R116.64], !P0 ;  /* 0x0000000074a37fae */ /* 0x0003e2000c101c4e */
[----:B------:R-:W-:-:S02]  /*2c80*/  LEA R165, R5, UR4, 0x1 ;  /* 0x0000000405a57c11 */ /* 0x000fc4000f8e08ff */
[----:B------:R-:W-:Y:S02]  /*2c90*/  IADD3.X R121, R147, UR7, RZ, P1, !PT ;  /* 0x0000000793797c10 */ /* 0x000fe40008ffe4ff */
[----:B--2---:R-:W-:Y:S01]  /*2ca0*/  IADD3 R114, P1, R146, UR6, RZ ;  /* 0x0000000692727c10 */ /* 0x004fe2000ff3e0ff */
        /* <DEDUP_REMOVED lines=21> */
[----:B------:R-:W-:Y:S01]  /*2e00*/  LEA R165, R11, UR4, 0x1 ;  /* 0x000000040ba57c11 */ /* 0x000fe2000f8e08ff */
[----:B------:R-:W-:Y:S01]  /*2e10*/  UIADD3 UR6, UP0, UR6, 0x100, URZ ;  /* 0x0000010006067890 */ /* 0x000fe2000ff1e03f */
[----:B------:R-:W-:-:S02]  /*2e20*/  IADD3.X R117, R158, UR7, RZ, P1, !PT ;  /* 0x000000079e757c10 */ /* 0x000fc40008ffe4ff */
[----:B--2---:R-:W-:Y:S01]  /*2e30*/  LEA R119, R93, UR4, 0x1 ;  /* 0x000000045d777c11 */ /* 0x004fe2000f8e08ff */
[----:B------:R1:W-:Y:S01]  /*2e40*/  LDGSTS.E.BYPASS.128 [R165], desc[UR14][R114.64], !P0 ;  /* 0x0000000072a57fae */ /* 0x0003e2000c101c4e */
[----:B------:R-:W-:-:S03]  /*2e50*/  UIADD3.X UR7, URZ, UR7, URZ, UP0, !UPT ;  /* 0x000000073f077290 */ /* 0x000fc600087fe43f */
[----:B------:R1:W-:Y:S01]  /*2e60*/  LDGSTS.E.BYPASS.128 [R119], desc[UR14][R116.64], !P0 ;  /* 0x0000000074777fae */ /* 0x0003e2000c101c4e */
[----:B------:R-:W-:-:S03]  /*2e70*/  ISETP.GE.U32.AND P0, PT, R161, 0x3b80, PT ;  /* 0x00003b80a100780c */ /* 0x000fc60003f06070 */
[----:B------:R-:W0:Y:S10]  /*2e80*/  LDGDEPBAR ;  /* 0x00000000000079af */ /* 0x000e340000000000 */
[----:B-1----:R-:W-:Y:S05]  /*2e90*/  @!P0 BRA `(.L_x_0) ;  /* 0xfffffff400148947 */ /* 0x002fea000383ffff */
[----:B------:R-:W-:Y:S02]  /*2ea0*/  WARPGROUP.DEPBAR.LE gsb0, 0x0 ;  /* 0x00008000000079c5 */ /* 0x000fe40000010000 */
[----:B------:R-:W-:-:S04]  /*2eb0*/  DEPBAR.LE SB0, 0x0 ;  /* 0x000080000000791a */ /* 0x000fc80000000000 */
[----:B------:R-:W-:Y:S02]  /*2ec0*/  SHF.R.U32.HI R5, RZ, 0x1, R2 ;  /* 0x00000001ff057819 */ /* 0x000fe40000011602 */
[----:B------:R-:W-:Y:S02]  /*2ed0*/  LOP3.LUT R2, R2, 0xf, RZ, 0xc0, !PT ;  /* 0x0000000f02027812 */ /* 0x000fe400078ec0ff */
[----:B------:R-:W-:Y:S02]  /*2ee0*/  LOP3.LUT R5, R5, 0x8, RZ, 0xc0, !PT ;  /* 0x0000000805057812 */ /* 0x000fe400078ec0ff */
[----:B------:R-:W-:Y:S02]  /*2ef0*/  LOP3.LUT R160, R160, 0x3, RZ, 0xc0, !PT ;  /* 0x00000003a0a07812 */ /* 0x000fe400078ec0ff */
[----:B------:R-:W-:Y:S01]  /*2f00*/  F2FP.BF16.F32.PACK_AB R24, R25, R24 ;  /* 0x000000181918723e */ /* 0x000fe200000010ff */
[----:B------:R-:W-:Y:S01]  /*2f10*/  IMAD R5, R2, 0x88, R5 ;  /* 0x0000008802057824 */ /* 0x000fe200078e0205 */
[----:B------:R-:W-:-:S02]  /*2f20*/  F2FP.BF16.F32.PACK_AB R25, R27, R26 ;  /* 0x0000001a1b19723e */ /* 0x000fc400000010ff */
[----:B------:R-:W-:Y:S01]  /*2f30*/  F2FP.BF16.F32.PACK_AB R32, R33, R32 ;  /* 0x000000202120723e */ /* 0x000fe200000010ff */
[----:B------:R-:W-:Y:S01]  /*2f40*/  IMAD R5, R160, 0x880, R5 ;  /* 0x00000880a0057824 */ /* 0x000fe200078e0205 */
[----:B------:R-:W-:Y:S02]  /*2f50*/  F2FP.BF16.F32.PACK_AB R26, R29, R28 ;  /* 0x0000001c1d1a723e */ /* 0x000fe400000010ff */
[----:B------:R-:W-:Y:S02]  /*2f60*/  F2FP.BF16.F32.PACK_AB R27, R31, R30 ;  /* 0x0000001e1f1b723e */ /* 0x000fe400000010ff */
[----:B------:R-:W-:Y:S02]  /*2f70*/  F2FP.BF16.F32.PACK_AB R33, R35, R34 ;  /* 0x000000222321723e */ /* 0x000fe400000010ff */
[----:B------:R-:W-:Y:S02]  /*2f80*/  F2FP.BF16.F32.PACK_AB R40, R41, R40 ;  /* 0x000000282928723e */ /* 0x000fe400000010ff */
[----:B------:R-:W-:Y:S01]  /*2f90*/  LEA R5, R5, UR10, 0x1 ;  /* 0x0000000a05057c11 */ /* 0x000fe2000f8e08ff */
[----:B------:R-:W-:Y:S01]  /*2fa0*/  BAR.SYNC.DEFER_BLOCKING 0x0 ;  /* 0x0000000000007b1d */ /* 0x000fe20000010000 */
[----:B------:R-:W-:-:S02]  /*2fb0*/  F2FP.BF16.F32.PACK_AB R34, R37, R36 ;  /* 0x000000242522723e */ /* 0x000fc400000010ff */
[----:B------:R-:W-:Y:S02]  /*2fc0*/  F2FP.BF16.F32.PACK_AB R35, R39, R38 ;  /* 0x000000262723723e */ /* 0x000fe400000010ff */
[----:B------:R-:W-:Y:S02]  /*2fd0*/  F2FP.BF16.F32.PACK_AB R41, R43, R42 ;  /* 0x0000002a2b29723e */ /* 0x000fe400000010ff */
[----:B------:R-:W-:Y:S02]  /*2fe0*/  F2FP.BF16.F32.PACK_AB R48, R49, R48 ;  /* 0x000000303130723e */ /* 0x000fe400000010ff */
[----:B------:R-:W-:Y:S02]  /*2ff0*/  F2FP.BF16.F32.PACK_AB R42, R45, R44 ;  /* 0x0000002c2d2a723e */ /* 0x000fe400000010ff */
[----:B------:R-:W-:Y:S02]  /*3000*/  F2FP.BF16.F32.PACK_AB R43, R47, R46 ;  /* 0x0000002e2f2b723e */ /* 0x000fe400000010ff */
[----:B------:R-:W-:-:S02]  /*3010*/  F2FP.BF16.F32.PACK_AB R49, R51, R50 ;  /* 0x000000323331723e */ /* 0x000fc400000010ff */
[----:B------:R-:W-:Y:S02]  /*3020*/  F2FP.BF16.F32.PACK_AB R56, R57, R56 ;  /* 0x000000383938723e */ /* 0x000fe400000010ff */
[----:B------:R-:W-:Y:S02]  /*3030*/  F2FP.BF16.F32.PACK_AB R50, R53, R52 ;  /* 0x000000343532723e */ /* 0x000fe400000010ff */
[----:B------:R-:W-:Y:S02]  /*3040*/  F2FP.BF16.F32.PACK_AB R51, R55, R54 ;  /* 0x000000363733723e */ /* 0x000fe400000010ff */
[----:B------:R-:W-:Y:S02]  /*3050*/  F2FP.BF16.F32.PACK_AB R57, R59, R58 ;  /* 0x0000003a3b39723e */ /* 0x000fe400000010ff */
[----:B------:R-:W-:Y:S01]  /*3060*/  F2FP.BF16.F32.PACK_AB R64, R65, R64 ;  /* 0x000000404140723e */ /* 0x000fe200000010ff */
[----:B------:R-:W-:Y:S01]  /*3070*/  STSM.16.M88.4 [R5], R24 ;  /* 0x0000001805007844 */ /* 0x000fe20000000200 */
[----:B------:R-:W-:-:S02]  /*3080*/  F2FP.BF16.F32.PACK_AB R58, R61, R60 ;  /* 0x0000003c3d3a723e */ /* 0x000fc400000010ff */
[----:B------:R-:W-:Y:S01]  /*3090*/  F2FP.BF16.F32.PACK_AB R59, R63, R62 ;  /* 0x0000003e3f3b723e */ /* 0x000fe200000010ff */
[----:B------:R-:W-:Y:S01]  /*30a0*/  STSM.16.M88.4 [R5+0x20], R32 ;  /* 0x0000202005007844 */ /* 0x000fe20000000200 */
[----:B------:R-:W-:Y:S02]  /*30b0*/  F2FP.BF16.F32.PACK_AB R65, R67, R66 ;  /* 0x000000424341723e */ /* 0x000fe400000010ff */
[----:B------:R-:W-:Y:S01]  /*30c0*/  F2FP.BF16.F32.PACK_AB R72, R73, R72 ;  /* 0x000000484948723e */ /* 0x000fe200000010ff */
[----:B------:R-:W-:Y:S01]  /*30d0*/  STSM.16.M88.4 [R5+0x40], R40 ;  /* 0x0000402805007844 */ /* 0x000fe20000000200 */
[----:B------:R-:W-:Y:S02]  /*30e0*/  F2FP.BF16.F32.PACK_AB R66, R69, R68 ;  /* 0x000000444542723e */ /* 0x000fe400000010ff */
[----:B------:R-:W-:Y:S01]  /*30f0*/  F2FP.BF16.F32.PACK_AB R67, R71, R70 ;  /* 0x000000464743723e */ /* 0x000fe200000010ff */
[----:B------:R-:W-:Y:S01]  /*3100*/  STSM.16.M88.4 [R5+0x60], R48 ;  /* 0x0000603005007844 */ /* 0x000fe20000000200 */
        /* <DEDUP_REMOVED lines=10> */
[----:B------:R-:W-:Y:S02]  /*31b0*/  LOP3.LUT R3, R3, 0x1, RZ, 0xc0, !PT ;  /* 0x0000000103037812 */ /* 0x000fe400078ec0ff */
[----:B------:R-:W-:Y:S01]  /*31c0*/  LOP3.LUT R16, R89, 0x78, R4, 0xf8, !PT ;  /* 0x0000007859107812 */ /* 0x000fe200078ef804 */
[----:B------:R1:W-:Y:S02]  /*31d0*/  STSM.16.M88.4 [R5+0xe0], R80 ;  /* 0x0000e05005007844 */ /* 0x0003e40000000200 */
[----:B------:R-:W-:Y:S01]  /*31e0*/  IMAD R3, R160, 0x2, R3 ;  /* 0x00000002a0037824 */ /* 0x000fe200078e0203 */
[----:B------:R-:W-:Y:S01]  /*31f0*/  BAR.SYNC.DEFER_BLOCKING 0x0 ;  /* 0x0000000000007b1d */ /* 0x000fe20000010000 */
[----:B------:R-:W-:Y:S02]  /*3200*/  ISETP.GE.AND P0, PT, R16, 0xc00, PT ;  /* 0x00000c001000780c */ /* 0x000fe40003f06270 */
[----:B------:R-:W-:Y:S02]  /*3210*/  IMAD R3, R3, 0x88, R94 ;  /* 0x0000008803037824 */ /* 0x000fe400078e025e */
[--C-:B------:R-:W-:Y:S01]  /*3220*/  IMAD R7, R97, 0xc00, R16.reuse ;  /* 0x00000c0061077824 */ /* 0x100fe200078e0210 */
[-C--:B------:R-:W-:Y:S01]  /*3230*/  ISETP.LT.AND P1, PT, R95, R0.reuse, !P0 ;  /* 0x000000005f00720c */ /* 0x080fe20004721270 */
[--C-:B------:R-:W-:Y:S01]  /*3240*/  IMAD R9, R101, 0xc00, R16.reuse ;  /* 0x00000c0065097824 */ /* 0x100fe200078e0210 */
[----:B------:R-:W-:Y:S01]  /*3250*/  LEA R17, R3, UR10, 0x1 ;  /* 0x0000000a03117c11 */ /* 0x000fe2000f8e08ff */
[--C-:B------:R-:W-:Y:S01]  /*3260*/  IMAD R11, R103, 0xc00, R16.reuse ;  /* 0x00000c00670b7824 */ /* 0x100fe200078e0210 */
[----:B------:R-:W2:Y:S01]  /*3270*/  LDC.64 R2, c[0x0][0x220] ;  /* 0x00008800ff027b82 */ /* 0x000ea20000000a00 */
[-C--:B------:R-:W-:Y:S01]  /*3280*/  ISETP.LT.AND P6, PT, R97, R0.reuse, !P0 ;  /* 0x000000006100720c */ /* 0x080fe200047c1270 */
[--C-:B-1----:R-:W-:Y:S01]  /*3290*/  IMAD R5, R95, 0xc00, R16.reuse ;  /* 0x00000c005f057824 */ /* 0x102fe200078e0210 */
[CC--:B------:R-:W-:Y:S01]  /*32a0*/  ISETP.LT.AND P5, PT, R99.reuse, R0.reuse, !P0 ;  /* 0x000000006300720c */ /* 0x0c0fe200047a1270 */
[----:B------:R-:W-:Y:S01]  /*32b0*/  IMAD R99, R99, 0xc00, R16 ;  /* 0x00000c0063637824 */ /* 0x000fe200078e0210 */
[----:B------:R-:W-:-:S02]  /*32c0*/  ISETP.LT.AND P4, PT, R101, R0, !P0 ;  /* 0x000000006500720c */ /* 0x000fc40004781270 */
[-C--:B------:R-:W-:Y:S02]  /*32d0*/  ISETP.LT.AND P3, PT, R103, R0.reuse, !P0 ;  /* 0x000000006700720c */ /* 0x080fe40004761270 */
[----:B------:R-:W-:Y:S01]  /*32e0*/  ISETP.LT.AND P2, PT, R105, R0, !P0 ;  /* 0x000000006900720c */ /* 0x000fe20004741270 */
[----:B------:R-:W1:Y:S04]  /*32f0*/  LDS.128 R12, [R17] ;  /* 0x00000000110c7984 */ /* 0x000e680000000c00 */
[----:B------:R-:W3:Y:S04]  /*3300*/  LDS.128 R20, [R17+0x880] ;  /* 0x0008800011147984 */ /* 0x000ee80000000c00 */
[----:B------:R-:W4:Y:S01]  /*3310*/  LDS.128 R24, [R17+0x1100] ;  /* 0x0011000011187984 */ /* 0x000f220000000c00 */
[----:B--2---:R-:W-:-:S03]  /*3320*/  IMAD.WIDE R4, R5, 0x2, R2 ;  /* 0x0000000205047825 */ /* 0x004fc600078e0202 */
[----:B------:R-:W2:Y:S01]  /*3330*/  LDS.128 R28, [R17+0x1980] ;  /* 0x00198000111c7984 */ /* 0x000ea20000000c00 */
[----:B------:R-:W-:-:S03]  /*3340*/  IMAD.WIDE R6, R7, 0x2, R2 ;  /* 0x0000000207067825 */ /* 0x000fc600078e0202 */
[----:B------:R-:W5:Y:S01]  /*3350*/  LDS.128 R32, [R17+0x2200] ;  /* 0x0022000011207984 */ /* 0x000f620000000c00 */
[----:B------:R-:W-:-:S03]  /*3360*/  IMAD.WIDE R8, R9, 0x2, R2 ;  /* 0x0000000209087825 */ /* 0x000fc600078e0202 */
[----:B------:R-:W5:Y:S01]  /*3370*/  LDS.128 R36, [R17+0x2a80] ;  /* 0x002a800011247984 */ /* 0x000f620000000c00 */
[----:B------:R-:W-:-:S03]  /*3380*/  IMAD.WIDE R10, R11, 0x2, R2 ;  /* 0x000000020b0a7825 */ /* 0x000fc600078e0202 */
[----:B------:R-:W5:Y:S04]  /*3390*/  LDS.128 R40, [R17+0x3300] ;  /* 0x0033000011287984 */ /* 0x000f680000000c00 */
[----:B-1----:R1:W-:Y:S01]  /*33a0*/  @P1 STG.E.128 desc[UR14][R4.64], R12 ;  /* 0x0000000c04001986 */ /* 0x0023e2000c101d0e */
[-C--:B------:R-:W-:Y:S02]  /*33b0*/  ISETP.LT.AND P1, PT, R107, R0.reuse, !P0 ;  /* 0x000000006b00720c */ /* 0x080fe40004721270 */
[----:B------:R-:W-:Y:S01]  /*33c0*/  ISETP.LT.AND P0, PT, R109, R0, !P0 ;  /* 0x000000006d00720c */ /* 0x000fe20004701270 */
[----:B---3--:R3:W-:Y:S01]  /*33d0*/  @P6 STG.E.128 desc[UR14][R6.64], R20 ;  /* 0x0000001406006986 */ /* 0x0087e2000c101d0e */
[--C-:B-1----:R-:W-:Y:S02]  /*33e0*/  IMAD R13, R105, 0xc00, R16.reuse ;  /* 0x00000c00690d7824 */ /* 0x102fe400078e0210 */
[----:B------:R-:W-:-:S02]  /*33f0*/  IMAD R15, R107, 0xc00, R16 ;  /* 0x00000c006b0f7824 */ /* 0x000fc400078e0210 */
[----:B------:R-:W-:-:S04]  /*3400*/  IMAD.WIDE R4, R99, 0x2, R2 ;  /* 0x0000000263047825 */ /* 0x000fc800078e0202 */
[--C-:B------:R-:W-:Y:S01]  /*3410*/  IMAD.WIDE R12, R13, 0x2, R2.reuse ;  /* 0x000000020d0c7825 */ /* 0x100fe200078e0202 */
[----:B----4-:R3:W-:Y:S03]  /*3420*/  @P5 STG.E.128 desc[UR14][R4.64], R24 ;  /* 0x0000001804005986 */ /* 0x0107e6000c101d0e */
[----:B------:R-:W-:Y:S01]  /*3430*/  IMAD.WIDE R14, R15, 0x2, R2 ;  /* 0x000000020f0e7825 */ /* 0x000fe200078e0202 */
[----:B--2---:R3:W-:Y:S04]  /*3440*/  @P4 STG.E.128 desc[UR14][R8.64], R28 ;  /* 0x0000001c08004986 */ /* 0x0047e8000c101d0e */
[----:B-----5:R3:W-:Y:S04]  /*3450*/  @P3 STG.E.128 desc[UR14][R10.64], R32 ;  /* 0x000000200a003986 */ /* 0x0207e8000c101d0e */
[----:B------:R3:W-:Y:S04]  /*3460*/  @P2 STG.E.128 desc[UR14][R12.64], R36 ;  /* 0x000000240c002986 */ /* 0x0007e8000c101d0e */
[----:B------:R3:W-:Y:S01]  /*3470*/  @P1 STG.E.128 desc[UR14][R14.64], R40 ;  /* 0x000000280e001986 */ /* 0x0007e2000c101d0e */
[----:B------:R-:W-:Y:S05]  /*3480*/  @!P0 EXIT ;  /* 0x000000000000894d */ /* 0x000fea0003800000 */
[----:B---3--:R-:W1:Y:S01]  /*3490*/  LDS.128 R4, [R17+0x3b80] ;  /* 0x003b800011047984 */ /* 0x008e620000000c00 */
[----:B------:R-:W-:-:S04]  /*34a0*/  IMAD R109, R109, 0xc00, R16 ;  /* 0x00000c006d6d7824 */ /* 0x000fc800078e0210 */
[----:B------:R-:W-:-:S05]  /*34b0*/  IMAD.WIDE R2, R109, 0x2, R2 ;  /* 0x000000026d027825 */ /* 0x000fca00078e0202 */
[----:B-1----:R-:W-:Y:S01]  /*34c0*/  STG.E.128 desc[UR14][R2.64], R4 ;  /* 0x0000000402007986 */ /* 0x002fe2000c101d0e */
[----:B------:R-:W-:Y:S05]  /*34d0*/  EXIT ;  /* 0x000000000000794d */ /* 0x000fea0003800000 */
.L_x_1:
[----:B------:R-:W-:-:S00]  /*34e0*/  BRA `(.L_x_1) ;  /* 0xfffffffc00fc7947 */ /* 0x000fc0000383ffff */
[----:B------:R-:W-:-:S00]  /*34f0*/  NOP ;  /* 0x0000000000007918 */ /* 0x000fc00000000000 */
        /* <DEDUP_REMOVED lines=8> */
.L_x_2:


//--------------------- .nv.shared.triton_mm      --------------------------
	.section	.nv.shared.triton_mm,"aw",@nobits
	.sectionflags	@""
	.align	16
	.zero		1024


//--------------------- .nv.constant0.triton_mm   --------------------------
	.section	.nv.constant0.triton_mm,"a",@progbits
	.sectionflags	@""
	.align	4
.nv.constant0.triton_mm:
	.zero		560
